def attn_fwd(
    Q,
    K,
    V,
    Out,
    Lse,
    sm_scale,
    stride_qz,
    stride_qh,
    stride_qm,
    stride_qk,
    stride_kz,
    stride_kh,
    stride_kn,
    stride_kk,
    stride_vz,
    stride_vh,
    stride_vn,
    stride_vk,
    stride_oz,
    stride_oh,
    stride_om,
    stride_ok,
    seqlen_q,
    seqlen_k,
    BLOCK_M: tl.constexpr,
    BLOCK_N: tl.constexpr,
    HEAD_DIM: tl.constexpr,
    CAUSAL: tl.constexpr,
):
    start_m = tl.program_id(0)
    off_hz = tl.program_id(1)
    q_off = off_hz * stride_qh
    k_off = off_hz * stride_kh
    v_off = off_hz * stride_vh
    offs_m = start_m * BLOCK_M + tl.arange(0, BLOCK_M)
    offs_d = tl.arange(0, HEAD_DIM)
    offs_n = tl.arange(0, BLOCK_N)
    q_ptrs = Q + q_off + offs_m[:, None] * stride_qm + offs_d[None, :] * stride_qk
    k_ptrs = K + k_off + offs_d[:, None] * stride_kk + offs_n[None, :] * stride_kn
    v_ptrs = V + v_off + offs_n[:, None] * stride_vn + offs_d[None, :] * stride_vk
    m_i = tl.full([BLOCK_M], float("-inf"), dtype=tl.float32)
    l_i = tl.zeros([BLOCK_M], dtype=tl.float32) + 1.0
    acc = tl.zeros([BLOCK_M, HEAD_DIM], dtype=tl.float32)
    q = tl.load(q_ptrs)
    acc, l_i, m_i = _attn_fwd_inner(
        acc,
        l_i,
        m_i,
        q,
        k_ptrs,
        v_ptrs,
        sm_scale,
        stride_kn,
        stride_vn,
        start_m,
        seqlen_k,
        BLOCK_M,
        BLOCK_N,
        HEAD_DIM,
        CAUSAL,
    )
    acc = acc / l_i[:, None]
    lse = m_i + tl.math.log2(l_i) / 1.4426950408889634
    o_ptrs = (
        Out
        + off_hz * stride_oh
        + offs_m[:, None] * stride_om
        + offs_d[None, :] * stride_ok
    )
    tl.store(o_ptrs, acc.to(Out.dtype.element_ty))
    tl.store(Lse + off_hz * seqlen_q + offs_m, lse)

# config = {"BLOCK_M": 256, "BLOCK_N": 32, "HEAD_DIM": 64, "arch": "sm_80", "causal": false, "dtype": "bf16", "num_stages": 2, "num_warps": 8}
# arch = sm_80


// ===== COMPILED SASS (sm_80) =====

	.target	sm_80

	.elftype	@"ET_EXEC"


//--------------------- .note.nv.tkinfo           --------------------------
	.section	.note.nv.tkinfo,"",@"SHT_NOTE"
	.sectionflags	@"SHF_NOTE_NV_TKINFO"
	.tkinfo
        /*0018*/ 	.word	0x00000002
        /*0030*/ 	.string	""
        /*0030*/ 	.string	"ptxas"
        /*0030*/ 	.string	"Cuda compilation tools, release 13.0, V13.0.88"
        /*0030*/ 	.string	"Build cuda_13.0.r13.0/compiler.36424714_0"
        /*0030*/ 	.string	"-v  -suppress-debug-info  -lineinfo  -arch sm_80 "



//--------------------- .note.nv.cuinfo           --------------------------
	.section	.note.nv.cuinfo,"",@"SHT_NOTE"
	.sectionflags	@"SHF_NOTE_NV_CUINFO"
        /*0018*/ 	.short	0x0002
        /*001a*/ 	.short	0x0050
        /*001c*/ 	.short	0x0082
	.zero		2


//--------------------- .nv.info                  --------------------------
	.section	.nv.info,"",@"SHT_CUDA_INFO"
	.align	4


	//----- nvinfo : EIATTR_REGCOUNT
	.align		4
        /*0000*/ 	.byte	0x04, 0x2f
        /*0002*/ 	.short	(.L_2 - .L_1)
	.align		4
.L_1:
        /*0004*/ 	.word	index@(attn_fwd)
        /*0008*/ 	.word	0x000000ee


	//----- nvinfo : EIATTR_FRAME_SIZE
	.align		4
.L_2:
        /*000c*/ 	.byte	0x04, 0x11
        /*000e*/ 	.short	(.L_4 - .L_3)
	.align		4
.L_3:
        /*0010*/ 	.word	index@(attn_fwd)
        /*0014*/ 	.word	0x00000000


	//----- nvinfo : EIATTR_MIN_STACK_SIZE
	.align		4
.L_4:
        /*0018*/ 	.byte	0x04, 0x12
        /*001a*/ 	.short	(.L_6 - .L_5)
	.align		4
.L_5:
        /*001c*/ 	.word	index@(attn_fwd)
        /*0020*/ 	.word	0x00000000
.L_6:


//--------------------- .nv.info.attn_fwd         --------------------------
	.section	.nv.info.attn_fwd,"",@"SHT_CUDA_INFO"
	.sectionflags	@""
	.align	4


	//----- nvinfo : EIATTR_CUDA_API_VERSION
	.align		4
        /*0000*/ 	.byte	0x04, 0x37
        /*0002*/ 	.short	(.L_8 - .L_7)
.L_7:
        /*0004*/ 	.word	0x00000082


	//----- nvinfo : EIATTR_SW2861232_WAR
	.align		4
.L_8:
        /*0008*/ 	.byte	0x01, 0x35
	.zero		2


	//----- nvinfo : EIATTR_PARAM_CBANK
	.align		4
        /*000c*/ 	.byte	0x04, 0x0a
        /*000e*/ 	.short	(.L_10 - .L_9)
	.align		4
.L_9:
        /*0010*/ 	.word	index@(.nv.constant0.attn_fwd)
        /*0014*/ 	.short	0x0160
        /*0016*/ 	.short	0x0088


	//----- nvinfo : EIATTR_CBANK_PARAM_SIZE
	.align		4
.L_10:
        /*0018*/ 	.byte	0x03, 0x19
        /*001a*/ 	.short	0x0088


	//----- nvinfo : EIATTR_KPARAM_INFO
	.align		4
        /*001c*/ 	.byte	0x04, 0x17
        /*001e*/ 	.short	(.L_12 - .L_11)
.L_11:
        /*0020*/ 	.word	0x00000000
        /*0024*/ 	.short	0x0019
        /*0026*/ 	.short	0x0080
        /*0028*/ 	.byte	0x00, 0xf4, 0x21, 0x00


	//----- nvinfo : EIATTR_KPARAM_INFO
	.align		4
.L_12:
        /*002c*/ 	.byte	0x04, 0x17
        /*002e*/ 	.short	(.L_14 - .L_13)
.L_13:
        /*0030*/ 	.word	0x00000000
        /*0034*/ 	.short	0x0018
        /*0036*/ 	.short	0x0078
        /*0038*/ 	.byte	0x00, 0xf4, 0x21, 0x00


	//----- nvinfo : EIATTR_KPARAM_INFO
	.align		4
.L_14:
        /*003c*/ 	.byte	0x04, 0x17
        /*003e*/ 	.short	(.L_16 - .L_15)
.L_15:
        /*0040*/ 	.word	0x00000000
        /*0044*/ 	.short	0x0017
        /*0046*/ 	.short	0x0070
        /*0048*/ 	.byte	0x00, 0xf0, 0x11, 0x00


	//----- nvinfo : EIATTR_KPARAM_INFO
	.align		4
.L_16:
        /*004c*/ 	.byte	0x04, 0x17
        /*004e*/ 	.short	(.L_18 - .L_17)
.L_17:
        /*0050*/ 	.word	0x00000000
        /*0054*/ 	.short	0x0016
        /*0056*/ 	.short	0x006c
        /*0058*/ 	.byte	0x00, 0xf0, 0x11, 0x00


	//----- nvinfo : EIATTR_KPARAM_INFO
	.align		4
.L_18:
        /*005c*/ 	.byte	0x04, 0x17
        /*005e*/ 	.short	(.L_20 - .L_19)
.L_19:
        /*0060*/ 	.word	0x00000000
        /*0064*/ 	.short	0x0015
        /*0066*/ 	.short	0x0068
        /*0068*/ 	.byte	0x00, 0xf0, 0x11, 0x00


	//----- nvinfo : EIATTR_KPARAM_INFO
	.align		4
.L_20:
        /*006c*/ 	.byte	0x04, 0x17
        /*006e*/ 	.short	(.L_22 - .L_21)
.L_21:
        /*0070*/ 	.word	0x00000000
        /*0074*/ 	.short	0x0014
        /*0076*/ 	.short	0x0064
        /*0078*/ 	.byte	0x00, 0xf0, 0x11, 0x00


	//----- nvinfo : EIATTR_KPARAM_INFO
	.align		4
.L_22:
        /*007c*/ 	.byte	0x04, 0x17
        /*007e*/ 	.short	(.L_24 - .L_23)
.L_23:
        /*0080*/ 	.word	0x00000000
        /*0084*/ 	.short	0x0013
        /*0086*/ 	.short	0x0060
        /*0088*/ 	.byte	0x00, 0xf0, 0x11, 0x00


	//----- nvinfo : EIATTR_KPARAM_INFO
	.align		4
.L_24:
        /*008c*/ 	.byte	0x04, 0x17
        /*008e*/ 	.short	(.L_26 - .L_25)
.L_25:
        /*0090*/ 	.word	0x00000000
        /*0094*/ 	.short	0x0012
        /*0096*/ 	.short	0x005c
        /*0098*/ 	.byte	0x00, 0xf0, 0x11, 0x00


	//----- nvinfo : EIATTR_KPARAM_INFO
	.align		4
.L_26:
        /*009c*/ 	.byte	0x04, 0x17
        /*009e*/ 	.short	(.L_28 - .L_27)
.L_27:
        /*00a0*/ 	.word	0x00000000
        /*00a4*/ 	.short	0x0011
        /*00a6*/ 	.short	0x0058
        /*00a8*/ 	.byte	0x00, 0xf0, 0x11, 0x00


	//----- nvinfo : EIATTR_KPARAM_INFO
	.align		4
.L_28:
        /*00ac*/ 	.byte	0x04, 0x17
        /*00ae*/ 	.short	(.L_30 - .L_29)
.L_29:
        /*00b0*/ 	.word	0x00000000
        /*00b4*/ 	.short	0x0010
        /*00b6*/ 	.short	0x0054
        /*00b8*/ 	.byte	0x00, 0xf0, 0x11, 0x00


	//----- nvinfo : EIATTR_KPARAM_INFO
	.align		4
.L_30:
        /*00bc*/ 	.byte	0x04, 0x17
        /*00be*/ 	.short	(.L_32 - .L_31)
.L_31:
        /*00c0*/ 	.word	0x00000000
        /*00c4*/ 	.short	0x000f
        /*00c6*/ 	.short	0x0050
        /*00c8*/ 	.byte	0x00, 0xf0, 0x11, 0x00


	//----- nvinfo : EIATTR_KPARAM_INFO
	.align		4
.L_32:
        /*00cc*/ 	.byte	0x04, 0x17
        /*00ce*/ 	.short	(.L_34 - .L_33)
.L_33:
        /*00d0*/ 	.word	0x00000000
        /*00d4*/ 	.short	0x000e
        /*00d6*/ 	.short	0x004c
        /*00d8*/ 	.byte	0x00, 0xf0, 0x11, 0x00


	//----- nvinfo : EIATTR_KPARAM_INFO
	.align		4
.L_34:
        /*00dc*/ 	.byte	0x04, 0x17
        /*00de*/ 	.short	(.L_36 - .L_35)
.L_35:
        /*00e0*/ 	.word	0x00000000
        /*00e4*/ 	.short	0x000d
        /*00e6*/ 	.short	0x0048
        /*00e8*/ 	.byte	0x00, 0xf0, 0x11, 0x00


	//----- nvinfo : EIATTR_KPARAM_INFO
	.align		4
.L_36:
        /*00ec*/ 	.byte	0x04, 0x17
        /*00ee*/ 	.short	(.L_38 - .L_37)
.L_37:
        /*00f0*/ 	.word	0x00000000
        /*00f4*/ 	.short	0x000c
        /*00f6*/ 	.short	0x0044
        /*00f8*/ 	.byte	0x00, 0xf0, 0x11, 0x00


	//----- nvinfo : EIATTR_KPARAM_INFO
	.align		4
.L_38:
        /*00fc*/ 	.byte	0x04, 0x17
        /*00fe*/ 	.short	(.L_40 - .L_39)
.L_39:
        /*0100*/ 	.word	0x00000000
        /*0104*/ 	.short	0x000b
        /*0106*/ 	.short	0x0040
        /*0108*/ 	.byte	0x00, 0xf0, 0x11, 0x00


	//----- nvinfo : EIATTR_KPARAM_INFO
	.align		4
.L_40:
        /*010c*/ 	.byte	0x04, 0x17
        /*010e*/ 	.short	(.L_42 - .L_41)
.L_41:
        /*0110*/ 	.word	0x00000000
        /*0114*/ 	.short	0x000a
        /*0116*/ 	.short	0x003c
        /*0118*/ 	.byte	0x00, 0xf0, 0x11, 0x00


	//----- nvinfo : EIATTR_KPARAM_INFO
	.align		4
.L_42:
        /*011c*/ 	.byte	0x04, 0x17
        /*011e*/ 	.short	(.L_44 - .L_43)
.L_43:
        /*0120*/ 	.word	0x00000000
        /*0124*/ 	.short	0x0009
        /*0126*/ 	.short	0x0038
        /*0128*/ 	.byte	0x00, 0xf0, 0x11, 0x00


	//----- nvinfo : EIATTR_KPARAM_INFO
	.align		4
.L_44:
        /*012c*/ 	.byte	0x04, 0x17
        /*012e*/ 	.short	(.L_46 - .L_45)
.L_45:
        /*0130*/ 	.word	0x00000000
        /*0134*/ 	.short	0x0008
        /*0136*/ 	.short	0x0034
        /*0138*/ 	.byte	0x00, 0xf0, 0x11, 0x00


	//----- nvinfo : EIATTR_KPARAM_INFO
	.align		4
.L_46:
        /*013c*/ 	.byte	0x04, 0x17
        /*013e*/ 	.short	(.L_48 - .L_47)
.L_47:
        /*0140*/ 	.word	0x00000000
        /*0144*/ 	.short	0x0007
        /*0146*/ 	.short	0x0030
        /*0148*/ 	.byte	0x00, 0xf0, 0x11, 0x00


	//----- nvinfo : EIATTR_KPARAM_INFO
	.align		4
.L_48:
        /*014c*/ 	.byte	0x04, 0x17
        /*014e*/ 	.short	(.L_50 - .L_49)
.L_49:
        /*0150*/ 	.word	0x00000000
        /*0154*/ 	.short	0x0006
        /*0156*/ 	.short	0x002c
        /*0158*/ 	.byte	0x00, 0xf0, 0x11, 0x00


	//----- nvinfo : EIATTR_KPARAM_INFO
	.align		4
.L_50:
        /*015c*/ 	.byte	0x04, 0x17
        /*015e*/ 	.short	(.L_52 - .L_51)
.L_51:
        /*0160*/ 	.word	0x00000000
        /*0164*/ 	.short	0x0005
        /*0166*/ 	.short	0x0028
        /*0168*/ 	.byte	0x00, 0xf0, 0x11, 0x00


	//----- nvinfo : EIATTR_KPARAM_INFO
	.align		4
.L_52:
        /*016c*/ 	.byte	0x04, 0x17
        /*016e*/ 	.short	(.L_54 - .L_53)
.L_53:
        /*0170*/ 	.word	0x00000000
        /*0174*/ 	.short	0x0004
        /*0176*/ 	.short	0x0020
        /*0178*/ 	.byte	0x00, 0xf4, 0x21, 0x00


	//----- nvinfo : EIATTR_KPARAM_INFO
	.align		4
.L_54:
        /*017c*/ 	.byte	0x04, 0x17
        /*017e*/ 	.short	(.L_56 - .L_55)
.L_55:
        /*0180*/ 	.word	0x00000000
        /*0184*/ 	.short	0x0003
        /*0186*/ 	.short	0x0018
        /*0188*/ 	.byte	0x00, 0xf4, 0x21, 0x00


	//----- nvinfo : EIATTR_KPARAM_INFO
	.align		4
.L_56:
        /*018c*/ 	.byte	0x04, 0x17
        /*018e*/ 	.short	(.L_58 - .L_57)
.L_57:
        /*0190*/ 	.word	0x00000000
        /*0194*/ 	.short	0x0002
        /*0196*/ 	.short	0x0010
        /*0198*/ 	.byte	0x00, 0xf4, 0x21, 0x00


	//----- nvinfo : EIATTR_KPARAM_INFO
	.align		4
.L_58:
        /*019c*/ 	.byte	0x04, 0x17
        /*019e*/ 	.short	(.L_60 - .L_59)
.L_59:
        /*01a0*/ 	.word	0x00000000
        /*01a4*/ 	.short	0x0001
        /*01a6*/ 	.short	0x0008
        /*01a8*/ 	.byte	0x00, 0xf4, 0x21, 0x00


	//----- nvinfo : EIATTR_KPARAM_INFO
	.align		4
.L_60:
        /*01ac*/ 	.byte	0x04, 0x17
        /*01ae*/ 	.short	(.L_62 - .L_61)
.L_61:
        /*01b0*/ 	.word	0x00000000
        /*01b4*/ 	.short	0x0000
        /*01b6*/ 	.short	0x0000
        /*01b8*/ 	.byte	0x00, 0xf4, 0x21, 0x00


	//----- nvinfo : EIATTR_MAXREG_COUNT
	.align		4
.L_62:
        /*01bc*/ 	.byte	0x03, 0x1b
        /*01be*/ 	.short	0x00ff


	//----- nvinfo : EIATTR_NUM_BARRIERS
	.align		4
        /*01c0*/ 	.byte	0x02, 0x4c
        /*01c2*/ 	.byte	0x01
	.zero		1


	//----- nvinfo : EIATTR_MERCURY_ISA_VERSION
	.align		4
        /*01c4*/ 	.byte	0x03, 0x5f
        /*01c6*/ 	.short	0x0000


	//----- nvinfo : EIATTR_COOP_GROUP_MASK_REGIDS
	.align		4
        /*01c8*/ 	.byte	0x04, 0x29
        /*01ca*/ 	.short	(.L_64 - .L_63)


	//   ....[0]....
.L_63:
        /*01cc*/ 	.word	0xffffffff


	//   ....[1]....
        /*01d0*/ 	.word	0xffffffff


	//   ....[2]....
        /*01d4*/ 	.word	0xffffffff


	//   ....[3]....
        /*01d8*/ 	.word	0xffffffff


	//   ....[4]....
        /*01dc*/ 	.word	0xffffffff


	//   ....[5]....
        /*01e0*/ 	.word	0xffffffff


	//   ....[6]....
        /*01e4*/ 	.word	0xffffffff


	//   ....[7]....
        /*01e8*/ 	.word	0xffffffff


	//   ....[8]....
        /*01ec*/ 	.word	0xffffffff


	//   ....[9]....
        /*01f0*/ 	.word	0xffffffff


	//   ....[10]....
        /*01f4*/ 	.word	0xffffffff


	//   ....[11]....
        /*01f8*/ 	.word	0xffffffff


	//   ....[12]....
        /*01fc*/ 	.word	0xffffffff


	//   ....[13]....
        /*0200*/ 	.word	0xffffffff


	//   ....[14]....
        /*0204*/ 	.word	0xffffffff


	//   ....[15]....
        /*0208*/ 	.word	0xffffffff


	//----- nvinfo : EIATTR_COOP_GROUP_INSTR_OFFSETS
	.align		4
.L_64:
        /*020c*/ 	.byte	0x04, 0x28
        /*020e*/ 	.short	(.L_66 - .L_65)


	//   ....[0]....
.L_65:
        /*0210*/ 	.word	0x00002950


	//   ....[1]....
        /*0214*/ 	.word	0x00002bc0


	//   ....[2]....
        /*0218*/ 	.word	0x00002bf0


	//   ....[3]....
        /*021c*/ 	.word	0x00002c00


	//   ....[4]....
        /*0220*/ 	.word	0x00002c20


	//   ....[5]....
        /*0224*/ 	.word	0x00002c70


	//   ....[6]....
        /*0228*/ 	.word	0x00002c80


	//   ....[7]....
        /*022c*/ 	.word	0x00002cc0


	//   ....[8]....
        /*0230*/ 	.word	0x00003c10


	//   ....[9]....
        /*0234*/ 	.word	0x00003c20


	//   ....[10]....
        /*0238*/ 	.word	0x00003c30


	//   ....[11]....
        /*023c*/ 	.word	0x00003c40


	//   ....[12]....
        /*0240*/ 	.word	0x00003d20


	//   ....[13]....
        /*0244*/ 	.word	0x00003d30


	//   ....[14]....
        /*0248*/ 	.word	0x00003d50


	//   ....[15]....
        /*024c*/ 	.word	0x00003d60


	//----- nvinfo : EIATTR_EXIT_INSTR_OFFSETS
	.align		4
.L_66:
        /*0250*/ 	.byte	0x04, 0x1c
        /*0252*/ 	.short	(.L_68 - .L_67)


	//   ....[0]....
.L_67:
        /*0254*/ 	.word	0x00006e30


	//----- nvinfo : EIATTR_REQNTID
	.align		4
.L_68:
        /*0258*/ 	.byte	0x04, 0x10
        /*025a*/ 	.short	(.L_70 - .L_69)
.L_69:
        /*025c*/ 	.word	0x00000100
        /*0260*/ 	.word	0x00000001
        /*0264*/ 	.word	0x00000001
.L_70:


//--------------------- .nv.callgraph             --------------------------
	.section	.nv.callgraph,"",@"SHT_CUDA_CALLGRAPH"
	.align	4
	.sectionentsize	8
	.align		4
        /*0000*/ 	.word	0x00000000
	.align		4
        /*0004*/ 	.word	0xffffffff
	.align		4
        /*0008*/ 	.word	0x00000000
	.align		4
        /*000c*/ 	.word	0xfffffffe
	.align		4
        /*0010*/ 	.word	0x00000000
	.align		4
        /*0014*/ 	.word	0xfffffffd
	.align		4
        /*0018*/ 	.word	0x00000000
	.align		4
        /*001c*/ 	.word	0xfffffffc


//--------------------- .nv.rel.action            --------------------------
	.section	.nv.rel.action,"",@"SHT_CUDA_RELOCINFO"
	.align	8
	.sectionentsize	8
        /*0000*/ 	.byte	0x73, 0x00, 0x00, 0x00, 0x00, 0x00, 0x00, 0x00, 0x00, 0x00, 0x00, 0x11, 0x25, 0x00, 0x05, 0x36


//--------------------- .nv.constant4             --------------------------
	.section	.nv.constant4,"a",@progbits
	.align	8
	.align		8
.nv.constant4:
        /*0000*/ 	.dword	_$_str


//--------------------- .nv.constant0.attn_fwd    --------------------------
	.section	.nv.constant0.attn_fwd,"a",@progbits
	.sectionflags	@""
	.align	4
.nv.constant0.attn_fwd:
	.zero		488


//--------------------- .text.attn_fwd            --------------------------
	.section	.text.attn_fwd,"ax",@progbits
	.sectioninfo	@"SHI_REGISTERS=238"
	.align	128
        .global         attn_fwd
        .type           attn_fwd,@function
        .size           attn_fwd,(.L_x_4 - attn_fwd)
        .other          attn_fwd,@"STO_CUDA_ENTRY STV_DEFAULT"
attn_fwd:
.text.attn_fwd:
[----:B------:R-:W-:Y:S02]  /*0000*/  MOV R1, c[0x0][0x28] ;  /* 0x00000a0000017a02 */ /* 0x000fe40000000f00 */
[----:B------:R-:W0:Y:S01]  /*0010*/  S2R R0, SR_TID.X ;  /* 0x0000000000007919 */ /* 0x000e220000002100 */
[----:B------:R-:W-:Y:S01]  /*0020*/  MOV R55, c[0x0][0x198] ;  /* 0x0000660000377a02 */ /* 0x000fe20000000f00 */
[----:B------:R-:W-:Y:S02]  /*0030*/  ULDC.64 UR4, c[0x0][0x118] ;  /* 0x0000460000047ab9 */ /* 0x000fe40000000a00 */
[----:B------:R-:W1:Y:S01]  /*0040*/  S2R R154, SR_CTAID.X ;  /* 0x00000000009a7919 */ /* 0x000e620000002500 */
[C---:B------:R-:W-:Y:S01]  /*0050*/  SHF.L.U32 R17, R55.reuse, 0x4, RZ ;  /* 0x0000000437117819 */ /* 0x040fe200000006ff */
[C---:B------:R-:W-:Y:S01]  /*0060*/  IMAD R25, R55.reuse, 0x14, RZ ;  /* 0x0000001437197824 */ /* 0x040fe200078e02ff */
[C---:B------:R-:W-:Y:S01]  /*0070*/  SHF.L.U32 R13, R55.reuse, 0x3, RZ ;  /* 0x00000003370d7819 */ /* 0x040fe200000006ff */
[----:B------:R-:W2:Y:S01]  /*0080*/  S2R R2, SR_CTAID.Y ;  /* 0x0000000000027919 */ /* 0x000ea20000002600 */
[C---:B------:R-:W-:Y:S01]  /*0090*/  IMAD R23, R55.reuse, 0xa, RZ ;  /* 0x0000000a37177824 */ /* 0x040fe200078e02ff */
[C---:B------:R-:W-:Y:S01]  /*00a0*/  SHF.L.U32 R19, R55.reuse, 0x5, RZ ;  /* 0x0000000537137819 */ /* 0x040fe200000006ff */
[C---:B------:R-:W-:Y:S01]  /*00b0*/  IMAD R21, R55.reuse, 0x50, RZ ;  /* 0x0000005037157824 */ /* 0x040fe200078e02ff */
[CC--:B------:R-:W-:Y:S01]  /*00c0*/  LEA R9, R55.reuse, R55.reuse, 0x1 ;  /* 0x0000003737097211 */ /* 0x0c0fe200078e08ff */
[C---:B------:R-:W-:Y:S01]  /*00d0*/  IMAD R11, R55.reuse, 0x6, RZ ;  /* 0x00000006370b7824 */ /* 0x040fe200078e02ff */
[CC--:B------:R-:W-:Y:S01]  /*00e0*/  LEA R15, R55.reuse, -R55.reuse, 0x3 ;  /* 0x80000037370f7211 */ /* 0x0c0fe200078e18ff */
[C---:B------:R-:W-:Y:S01]  /*00f0*/  IMAD R29, R55.reuse, 0x28, RZ ;  /* 0x00000028371d7824 */ /* 0x040fe200078e02ff */
[CC--:B------:R-:W-:Y:S01]  /*0100*/  LEA R53, R55.reuse, -R55.reuse, 0x6 ;  /* 0x8000003737357211 */ /* 0x0c0fe200078e30ff */
[C---:B------:R-:W-:Y:S01]  /*0110*/  IMAD R71, R55.reuse, 0x60, RZ ;  /* 0x0000006037477824 */ /* 0x040fe200078e02ff */
[C---:B------:R-:W-:Y:S01]  /*0120*/  SHF.L.U32 R27, R55.reuse, 0x2, RZ ;  /* 0x00000002371b7819 */ /* 0x040fe200000006ff */
[C---:B------:R-:W-:Y:S01]  /*0130*/  IMAD R37, R55.reuse, 0x18, RZ ;  /* 0x0000001837257824 */ /* 0x040fe200078e02ff */
[CC--:B------:R-:W-:Y:S01]  /*0140*/  LEA R33, R55.reuse, R55.reuse, 0x3 ;  /* 0x0000003737217211 */ /* 0x0c0fe200078e18ff */
[C---:B------:R-:W-:Y:S01]  /*0150*/  IMAD R45, R55.reuse, 0x30, RZ ;  /* 0x00000030372d7824 */ /* 0x040fe200078e02ff */
[CC--:B------:R-:W-:Y:S01]  /*0160*/  LEA R49, R55.reuse, -R55.reuse, 0x4 ;  /* 0x8000003737317211 */ /* 0x0c0fe200078e20ff */
[C---:B------:R-:W-:Y:S01]  /*0170*/  IMAD R35, R55.reuse, 0xc, RZ ;  /* 0x0000000c37237824 */ /* 0x040fe200078e02ff */
[----:B0-----:R-:W-:Y:S01]  /*0180*/  LOP3.LUT R155, R0, 0xff, RZ, 0xc0, !PT ;  /* 0x000000ff009b7812 */ /* 0x001fe200078ec0ff */
[C---:B------:R-:W-:Y:S01]  /*0190*/  IMAD R51, R55.reuse, 0x38, RZ ;  /* 0x0000003837337824 */ /* 0x040fe200078e02ff */
[C---:B------:R-:W-:Y:S01]  /*01a0*/  LEA R59, R55.reuse, R55, 0x4 ;  /* 0x00000037373b7211 */ /* 0x040fe200078e20ff */
[C---:B------:R-:W-:Y:S01]  /*01b0*/  IMAD R43, R55.reuse, 0xe, RZ ;  /* 0x0000000e372b7824 */ /* 0x040fe200078e02ff */
[----:B-1----:R-:W-:Y:S01]  /*01c0*/  LEA R154, R154, R155, 0x8 ;  /* 0x0000009b9a9a7211 */ /* 0x002fe200078e40ff */
[C---:B------:R-:W-:Y:S01]  /*01d0*/  IMAD R179, R55.reuse, 0x70, RZ ;  /* 0x0000007037b37824 */ /* 0x040fe200078e02ff */
[CC--:B------:R-:W-:Y:S01]  /*01e0*/  LEA R87, R55.reuse, -R55.reuse, 0x5 ;  /* 0x8000003737577211 */ /* 0x0c0fe200078e28ff */
[C---:B------:R-:W-:Y:S01]  /*01f0*/  IMAD R193, R55.reuse, 0x7e, RZ ;  /* 0x0000007e37c17824 */ /* 0x040fe200078e02ff */
[----:B------:R-:W-:Y:S01]  /*0200*/  LEA R89, R55, R55, 0x5 ;  /* 0x0000003737597211 */ /* 0x000fe200078e28ff */
[----:B--2---:R-:W-:-:S02]  /*0210*/  IMAD R3, R2, c[0x0][0x190], RZ ;  /* 0x0000640002037a24 */ /* 0x004fc400078e02ff */
[----:B------:R-:W-:Y:S02]  /*0220*/  IMAD R5, R154, c[0x0][0x194], RZ ;  /* 0x000065009a057a24 */ /* 0x000fe400078e02ff */
[----:B------:R-:W-:Y:S01]  /*0230*/  IMAD R47, R55, 0x1c, RZ ;  /* 0x0000001c372f7824 */ /* 0x000fe200078e02ff */
[C---:B------:R-:W-:Y:S01]  /*0240*/  SHF.L.U32 R4, R3.reuse, 0x1, RZ ;  /* 0x0000000103047819 */ /* 0x040fe200000006ff */
[----:B------:R-:W-:Y:S01]  /*0250*/  IMAD.HI R3, R3, 0x2, RZ ;  /* 0x0000000203037827 */ /* 0x000fe200078e02ff */
[----:B------:R-:W-:-:S03]  /*0260*/  SHF.L.U32 R7, R5, 0x1, RZ ;  /* 0x0000000105077819 */ /* 0x000fc600000006ff */
[----:B------:R-:W-:Y:S01]  /*0270*/  IMAD.HI R6, R5, 0x2, RZ ;  /* 0x0000000205067827 */ /* 0x000fe200078e02ff */
[----:B------:R-:W-:Y:S02]  /*0280*/  IADD3 R4, P0, P1, R7, c[0x0][0x160], R4 ;  /* 0x0000580007047a10 */ /* 0x000fe4000791e004 */
[C---:B------:R-:W-:Y:S01]  /*0290*/  LEA R7, R55.reuse, R55, 0x2 ;  /* 0x0000003737077211 */ /* 0x040fe200078e10ff */
[C---:B------:R-:W-:Y:S01]  /*02a0*/  IMAD R31, R55.reuse, 0x42, RZ ;  /* 0x00000042371f7824 */ /* 0x040fe200078e02ff */
[----:B------:R-:W-:Y:S01]  /*02b0*/  IADD3.X R5, R6, c[0x0][0x164], R3, P0, P1 ;  /* 0x0000590006057a10 */ /* 0x000fe200007e2403 */
[C---:B------:R-:W-:Y:S01]  /*02c0*/  IMAD R69, R55.reuse, 0x48, RZ ;  /* 0x0000004837457824 */ /* 0x040fe200078e02ff */
[CC--:B------:R-:W-:Y:S01]  /*02d0*/  LEA R16, P3, R55.reuse, R4.reuse, 0x5 ;  /* 0x0000000437107211 */ /* 0x0c0fe200078628ff */
[C---:B------:R-:W-:Y:S01]  /*02e0*/  IMAD R61, R55.reuse, 0x12, RZ ;  /* 0x00000012373d7824 */ /* 0x040fe200078e02ff */
[CC--:B------:R-:W-:Y:S01]  /*02f0*/  LEA R12, P2, R55.reuse, R4.reuse, 0x4 ;  /* 0x00000004370c7211 */ /* 0x0c0fe200078420ff */
[----:B------:R-:W-:Y:S01]  /*0300*/  IMAD R67, R55, 0x46, RZ ;  /* 0x0000004637437824 */ /* 0x000fe200078e02ff */
[-C--:B------:R-:W-:Y:S01]  /*0310*/  LEA.HI.X.SX32 R17, R17, R5.reuse, 0x1, P3 ;  /* 0x0000000511117211 */ /* 0x080fe200018f0eff */
[----:B------:R-:W-:Y:S01]  /*0320*/  IMAD R73, R55, 0x16, RZ ;  /* 0x0000001637497824 */ /* 0x000fe200078e02ff */
[-C--:B------:R-:W-:Y:S01]  /*0330*/  IADD3 R22, P3, R25, R4.reuse, RZ ;  /* 0x0000000419167210 */ /* 0x080fe20007f7e0ff */
[C---:B------:R-:W-:Y:S01]  /*0340*/  IMAD R79, R55.reuse, 0x1a, RZ ;  /* 0x0000001a374f7824 */ /* 0x040fe200078e02ff */
[CC--:B------:R-:W-:Y:S01]  /*0350*/  LEA R18, P1, R55.reuse, R4.reuse, 0x6 ;  /* 0x0000000437127211 */ /* 0x0c0fe200078230ff */
[----:B------:R-:W-:Y:S01]  /*0360*/  IMAD R57, R55, 0x44, RZ ;  /* 0x0000004437397824 */ /* 0x000fe200078e02ff */
[-C--:B------:R-:W-:Y:S01]  /*0370*/  LEA.HI.X.SX32 R13, R13, R5.reuse, 0x1, P2 ;  /* 0x000000050d0d7211 */ /* 0x080fe200010f0eff */
[----:B------:R-:W-:Y:S01]  /*0380*/  IMAD R39, R55, 0xb, RZ ;  /* 0x0000000b37277824 */ /* 0x000fe200078e02ff */
[-C--:B------:R-:W-:Y:S01]  /*0390*/  IADD3 R20, P2, R23, R4.reuse, RZ ;  /* 0x0000000417147210 */ /* 0x080fe20007f5e0ff */
[----:B------:R-:W-:Y:S01]  /*03a0*/  IMAD R85, R55, 0x1e, RZ ;  /* 0x0000001e37557824 */ /* 0x000fe200078e02ff */
[-C--:B------:R-:W-:Y:S01]  /*03b0*/  IADD3 R6, P0, R21, R4.reuse, RZ ;  /* 0x0000000415067210 */ /* 0x080fe20007f1e0ff */
[----:B------:R-:W-:Y:S01]  /*03c0*/  IMAD R41, R55, 0xd, RZ ;  /* 0x0000000d37297824 */ /* 0x000fe200078e02ff */
[-C--:B------:R-:W-:Y:S01]  /*03d0*/  LEA.HI.X.SX32 R23, R23, R5.reuse, 0x1, P3 ;  /* 0x0000000517177211 */ /* 0x080fe200018f0eff */
        /* <DEDUP_REMOVED lines=28> */
[C---:B------:R-:W-:Y:S01]  /*05a0*/  IMAD R83, R55.reuse, 0x1d, RZ ;  /* 0x0000001d37537824 */ /* 0x040fe200078e02ff */
[C---:B------:R-:W-:Y:S01]  /*05b0*/  SHF.L.U32 R3, R55.reuse, 0x1, RZ ;  /* 0x0000000137037819 */ /* 0x040fe200000006ff */
[----:B------:R-:W-:Y:S01]  /*05c0*/  IMAD R137, R55, 0x3a, RZ ;  /* 0x0000003a37897824 */ /* 0x000fe200078e02ff */
[-C--:B------:R-:W-:Y:S01]  /*05d0*/  IADD3 R10, P6, R179, R4.reuse, RZ ;  /* 0x00000004b30a7210 */ /* 0x080fe20007fde0ff */
        /* <DEDUP_REMOVED lines=15> */
[-C--:B------:R-:W-:Y:S01]  /*06d0*/  LEA.HI.X.SX32 R45, R15, R5.reuse, 0x1, P0 ;  /* 0x000000050f2d7211 */ /* 0x080fe200000f0eff */
[----:B------:R-:W-:Y:S01]  /*06e0*/  IMAD R103, R55, 0x29, RZ ;  /* 0x0000002937677824 */ /* 0x000fe200078e02ff */
[-C--:B------:R-:W-:Y:S01]  /*06f0*/  IADD3 R70, P5, R3, R4.reuse, RZ ;  /* 0x0000000403467210 */ /* 0x080fe20007fbe0ff */
[----:B------:R-:W-:Y:S01]  /*0700*/  IMAD R149, R55, 0x52, RZ ;  /* 0x0000005237957824 */ /* 0x000fe200078e02ff */
[-C--:B------:R-:W-:Y:S01]  /*0710*/  LEA.HI.X.SX32 R11, R51, R5.reuse, 0x1, P6 ;  /* 0x00000005330b7211 */ /* 0x080fe200030f0eff */
[C---:B------:R-:W-:Y:S01]  /*0720*/  IMAD R151, R55.reuse, 0x54, RZ ;  /* 0x0000005437977824 */ /* 0x040fe200078e02ff */
[CC--:B------:R-:W-:Y:S01]  /*0730*/  LEA R68, P6, R55.reuse, R4.reuse, 0x2 ;  /* 0x0000000437447211 */ /* 0x0c0fe200078c10ff */
[----:B------:R-:W-:Y:S01]  /*0740*/  IMAD R109, R55, 0x2b, RZ ;  /* 0x0000002b376d7824 */ /* 0x000fe200078e02ff */
[-C--:B------:R-:W-:Y:S01]  /*0750*/  LEA.HI.X.SX32 R15, R53, R5.reuse, 0x1, P4 ;  /* 0x00000005350f7211 */ /* 0x080fe200020f0eff */
[C---:B------:R-:W-:Y:S01]  /*0760*/  IMAD R153, R55.reuse, 0x56, RZ ;  /* 0x0000005637997824 */ /* 0x040fe200078e02ff */
[CC--:B------:R-:W-:Y:S01]  /*0770*/  LEA R66, P4, R55.reuse, R4.reuse, 0x3 ;  /* 0x0000000437427211 */ /* 0x0c0fe200078818ff */
[----:B------:R-:W-:Y:S01]  /*0780*/  IMAD R157, R55, 0x58, RZ ;  /* 0x00000058379d7824 */ /* 0x000fe200078e02ff */
[-C--:B------:R-:W-:Y:S01]  /*0790*/  LEA.HI.X.SX32 R43, R43, R5.reuse, 0x1, P3 ;  /* 0x000000052b2b7211 */ /* 0x080fe200018f0eff */
[----:B------:R-:W-:Y:S01]  /*07a0*/  IMAD R113, R55, 0x2d, RZ ;  /* 0x0000002d37717824 */ /* 0x000fe200078e02ff */
[-C--:B------:R-:W-:Y:S01]  /*07b0*/  IADD3 R40, P3, R69, R4.reuse, RZ ;  /* 0x0000000445287210 */ /* 0x080fe20007f7e0ff */
[C---:B------:R-:W-:Y:S01]  /*07c0*/  IMAD R159, R55.reuse, 0x5a, RZ ;  /* 0x0000005a379f7824 */ /* 0x040fe200078e02ff */
[CC--:B------:R-:W-:Y:S01]  /*07d0*/  LEA.HI.X.SX32 R71, R55.reuse, R5.reuse, 0x1, P5 ;  /* 0x0000000537477211 */ /* 0x0c0fe200028f0eff */
        /* <DEDUP_REMOVED lines=45> */
[----:B------:R-:W-:Y:S01]  /*0ab0*/  LEA.HI.X.SX32 R55, R41, R5, 0x1, P4 ;  /* 0x0000000529377211 */ /* 0x000fe200020f0eff */
[----:B------:R0:W2:Y:S01]  /*0ac0*/  LDG.E.U16 R12, [R12.64] ;  /* 0x000000040c0c7981 */ /* 0x0000a2000c1e1500 */
[----:B------:R-:W-:-:S02]  /*0ad0*/  IADD3 R58, P4, R95, R4, RZ ;  /* 0x000000045f3a7210 */ /* 0x000fc40007f9e0ff */
[-C--:B------:R-:W-:Y:S01]  /*0ae0*/  LEA.HI.X.SX32 R41, R95, R5.reuse, 0x1, P3 ;  /* 0x000000055f297211 */ /* 0x080fe200018f0eff */
[----:B------:R-:W3:Y:S01]  /*0af0*/  LDG.E.U16 R16, [R16.64] ;  /* 0x0000000410107981 */ /* 0x000ee2000c1e1500 */
[-C--:B------:R-:W-:Y:S02]  /*0b00*/  LEA.HI.X.SX32 R59, R61, R5.reuse, 0x1, P4 ;  /* 0x000000053d3b7211 */ /* 0x080fe400020f0eff */
[-C--:B------:R-:W-:Y:S01]  /*0b10*/  IADD3 R64, P4, R111, R4.reuse, RZ ;  /* 0x000000046f407210 */ /* 0x080fe20007f9e0ff */
[----:B------:R-:W4:Y:S01]  /*0b20*/  LDG.E.U16 R18, [R18.64] ;  /* 0x0000000412127981 */ /* 0x000f22000c1e1500 */
[-C--:B------:R-:W-:Y:S02]  /*0b30*/  LEA.HI.X.SX32 R61, R63, R5.reuse, 0x1, P5 ;  /* 0x000000053f3d7211 */ /* 0x080fe400028f0eff */
[----:B------:R-:W-:Y:S01]  /*0b40*/  IADD3 R72, P5, R115, R4, RZ ;  /* 0x0000000473487210 */ /* 0x000fe20007fbe0ff */
[----:B------:R1:W5:Y:S01]  /*0b50*/  LDG.E.U16 R6, [R6.64] ;  /* 0x0000000406067981 */ /* 0x000362000c1e1500 */
[----:B------:R-:W-:-:S02]  /*0b60*/  LEA.HI.X.SX32 R63, R65, R5, 0x1, P6 ;  /* 0x00000005413f7211 */ /* 0x000fc400030f0eff */
[-C--:B------:R-:W-:Y:S01]  /*0b70*/  IADD3 R74, P6, R121, R4.reuse, RZ ;  /* 0x00000004794a7210 */ /* 0x080fe20007fde0ff */
[----:B------:R-:W5:Y:S01]  /*0b80*/  LDG.E.U16 R36, [R36.64] ;  /* 0x0000000424247981 */ /* 0x000f62000c1e1500 */
[-C--:B------:R-:W-:Y:S02]  /*0b90*/  LEA.HI.X.SX32 R65, R73, R5.reuse, 0x1, P4 ;  /* 0x0000000549417211 */ /* 0x080fe400020f0eff */
[-C--:B------:R-:W-:Y:S01]  /*0ba0*/  IADD3 R76, P4, R127, R4.reuse, RZ ;  /* 0x000000047f4c7210 */ /* 0x080fe20007f9e0ff */
[----:B------:R0:W5:Y:S01]  /*0bb0*/  LDG.E.U16 R8, [R8.64] ;  /* 0x0000000408087981 */ /* 0x000162000c1e1500 */
        /* <DEDUP_REMOVED lines=8> */
[----:B------:R-:W5:Y:S01]  /*0c40*/  LDG.E.U16 R52, [R52.64] ;  /* 0x0000000434347981 */ /* 0x000f62000c1e1500 */
[-C--:B------:R-:W-:Y:S02]  /*0c50*/  LEA.HI.X.SX32 R79, R81, R5.reuse, 0x1, P5 ;  /* 0x00000005514f7211 */ /* 0x080fe400028f0eff */
[----:B------:R-:W-:Y:S01]  /*0c60*/  IADD3 R84, P5, R145, R4, RZ ;  /* 0x0000000491547210 */ /* 0x000fe20007fbe0ff */
[----:B------:R-:W5:Y:S01]  /*0c70*/  LDG.E.U16 R48, [R48.64] ;  /* 0x0000000430307981 */ /* 0x000f62000c1e1500 */
        /* <DEDUP_REMOVED lines=13> */
[----:B------:R-:W-:Y:S01]  /*0d50*/  LEA.HI.X.SX32 R105, R103, R5, 0x1, P2 ;  /* 0x0000000567697211 */ /* 0x000fe200010f0eff */
[----:B------:R-:W5:Y:S01]  /*0d60*/  LDG.E.U16 R58, [R58.64] ;  /* 0x000000043a3a7981 */ /* 0x000f62000c1e1500 */
[-C--:B------:R-:W-:Y:S02]  /*0d70*/  IADD3 R98, P4, R161, R4.reuse, RZ ;  /* 0x00000004a1627210 */ /* 0x080fe40007f9e0ff */
[-C--:B------:R-:W-:Y:S01]  /*0d80*/  IADD3 R124, P2, R165, R4.reuse, RZ ;  /* 0x00000004a57c7210 */ /* 0x080fe20007f5e0ff */
[----:B------:R-:W5:Y:S01]  /*0d90*/  LDG.E.U16 R104, [R104.64] ;  /* 0x0000000468687981 */ /* 0x000f62000c1e1500 */
[----:B------:R-:W-:-:S02]  /*0da0*/  IADD3 R94, P3, R157, R4, RZ ;  /* 0x000000049d5e7210 */ /* 0x000fc40007f7e0ff */
[-C--:B------:R-:W-:Y:S01]  /*0db0*/  IADD3 R120, P1, R167, R4.reuse, RZ ;  /* 0x00000004a7787210 */ /* 0x080fe20007f3e0ff */
[----:B------:R-:W5:Y:S01]  /*0dc0*/  LDG.E.U16 R76, [R76.64] ;  /* 0x000000044c4c7981 */ /* 0x000f62000c1e1500 */
[-C--:B------:R-:W-:Y:S02]  /*0dd0*/  LEA.HI.X.SX32 R97, R109, R5.reuse, 0x1, P0 ;  /* 0x000000056d617211 */ /* 0x080fe400000f0eff */
[-C--:B------:R-:W-:Y:S01]  /*0de0*/  LEA.HI.X.SX32 R91, R101, R5.reuse, 0x1, P5 ;  /* 0x00000005655b7211 */ /* 0x080fe200028f0eff */
[----:B------:R-:W5:Y:S01]  /*0df0*/  LDG.E.U16 R32, [R32.64] ;  /* 0x0000000420207981 */ /* 0x000f62000c1e1500 */
[-C--:B------:R-:W-:Y:S02]  /*0e00*/  IADD3 R114, P0, R169, R4.reuse, RZ ;  /* 0x00000004a9727210 */ /* 0x080fe40007f1e0ff */
[----:B------:R-:W-:Y:S01]  /*0e10*/  LEA.HI.X.SX32 R101, R113, R5, 0x1, P6 ;  /* 0x0000000571657211 */ /* 0x000fe200030f0eff */
[----:B------:R-:W5:Y:S01]  /*0e20*/  LDG.E.U16 R92, [R92.64] ;  /* 0x000000045c5c7981 */ /* 0x000f62000c1e1500 */
[----:B------:R-:W-:-:S02]  /*0e30*/  IADD3 R110, P6, R173, R4, RZ ;  /* 0x00000004ad6e7210 */ /* 0x000fc40007fde0ff */
[-C--:B------:R-:W-:Y:S01]  /*0e40*/  LEA.HI.X.SX32 R99, R115, R5.reuse, 0x1, P4 ;  /* 0x0000000573637211 */ /* 0x080fe200020f0eff */
[----:B------:R-:W5:Y:S01]  /*0e50*/  LDG.E.U16 R28, [R28.64] ;  /* 0x000000041c1c7981 */ /* 0x000f62000c1e1500 */
[-C--:B------:R-:W-:Y:S02]  /*0e60*/  LEA.HI.X.SX32 R125, R119, R5.reuse, 0x1, P2 ;  /* 0x00000005777d7211 */ /* 0x080fe400010f0eff */
[-C--:B------:R-:W-:Y:S01]  /*0e70*/  LEA.HI.X.SX32 R95, R111, R5.reuse, 0x1, P3 ;  /* 0x000000056f5f7211 */ /* 0x080fe200018f0eff */
[----:B------:R-:W5:Y:S01]  /*0e80*/  LDG.E.U16 R56, [R56.64] ;  /* 0x0000000438387981 */ /* 0x000f62000c1e1500 */
[-C--:B------:R-:W-:Y:S02]  /*0e90*/  IADD3 R108, P4, R175, R4.reuse, RZ ;  /* 0x00000004af6c7210 */ /* 0x080fe40007f9e0ff */
[----:B------:R-:W-:Y:S01]  /*0ea0*/  IADD3 R128, P2, R181, R4, RZ ;  /* 0x00000004b5807210 */ /* 0x000fe20007f5e0ff */
[----:B------:R-:W5:Y:S01]  /*0eb0*/  LDG.E.U16 R124, [R124.64] ;  /* 0x000000047c7c7981 */ /* 0x000f62000c1e1500 */
[----:B------:R-:W-:-:S02]  /*0ec0*/  LEA.HI.X.SX32 R121, R121, R5, 0x1, P1 ;  /* 0x0000000579797211 */ /* 0x000fc400008f0eff */
[-C--:B------:R-:W-:Y:S01]  /*0ed0*/  IADD3 R112, P3, R171, R4.reuse, RZ ;  /* 0x00000004ab707210 */ /* 0x080fe20007f7e0ff */
[----:B------:R-:W5:Y:S01]  /*0ee0*/  LDG.E.U16 R60, [R60.64] ;  /* 0x000000043c3c7981 */ /* 0x000f62000c1e1500 */
[-C--:B------:R-:W-:Y:S02]  /*0ef0*/  IADD3 R130, P1, R183, R4.reuse, RZ ;  /* 0x00000004b7827210 */ /* 0x080fe40007f3e0ff */
[-C--:B------:R-:W-:Y:S01]  /*0f00*/  LEA.HI.X.SX32 R115, R123, R5.reuse, 0x1, P0 ;  /* 0x000000057b737211 */ /* 0x080fe200000f0eff */
[----:B------:R-:W5:Y:S01]  /*0f10*/  LDG.E.U16 R120, [R120.64] ;  /* 0x0000000478787981 */ /* 0x000f62000c1e1500 */
[-C--:B------:R-:W-:Y:S02]  /*0f20*/  IADD3 R102, P5, R163, R4.reuse, RZ ;  /* 0x00000004a3667210 */ /* 0x080fe40007fbe0ff */
[----:B------:R-:W-:Y:S01]  /*0f30*/  IADD3 R126, P0, R185, R4, RZ ;  /* 0x00000004b97e7210 */ /* 0x000fe20007f1e0ff */
[----:B------:R-:W5:Y:S01]  /*0f40*/  LDG.E.U16 R78, [R78.64] ;  /* 0x000000044e4e7981 */ /* 0x000f62000c1e1500 */
[----:B------:R-:W-:-:S02]  /*0f50*/  LEA.HI.X.SX32 R111, R129, R5, 0x1, P6 ;  /* 0x00000005816f7211 */ /* 0x000fc400030f0eff */
[-C--:B------:R-:W-:Y:S01]  /*0f60*/  LEA.HI.X.SX32 R109, R131, R5.reuse, 0x1, P4 ;  /* 0x00000005836d7211 */ /* 0x080fe200020f0eff */
[----:B------:R-:W5:Y:S01]  /*0f70*/  LDG.E.U16 R38, [R38.64] ;  /* 0x0000000426267981 */ /* 0x000f62000c1e1500 */
[-C--:B------:R-:W-:Y:S02]  /*0f80*/  LEA.HI.X.SX32 R129, R135, R5.reuse, 0x1, P2 ;  /* 0x0000000587817211 */ /* 0x080fe400010f0eff */
[-C--:B------:R-:W-:Y:S01]  /*0f90*/  LEA.HI.X.SX32 R113, R127, R5.reuse, 0x1, P3 ;  /* 0x000000057f717211 */ /* 0x080fe200018f0eff */
[----:B------:R-:W5:Y:S01]  /*0fa0*/  LDG.E.U16 R96, [R96.64] ;  /* 0x0000000460607981 */ /* 0x000f62000c1e1500 */
[-C--:B------:R-:W-:Y:S02]  /*0fb0*/  LEA.HI.X.SX32 R131, R137, R5.reuse, 0x1, P1 ;  /* 0x0000000589837211 */ /* 0x080fe400008f0eff */
[----:B------:R-:W-:Y:S01]  /*0fc0*/  LEA.HI.X.SX32 R103, R117, R5, 0x1, P5 ;  /* 0x0000000575677211 */ /* 0x000fe200028f0eff */
[----:B------:R-:W5:Y:S01]  /*0fd0*/  LDG.E.U16 R128, [R128.64] ;  /* 0x0000000480807981 */ /* 0x000f62000c1e1500 */
[----:B------:R-:W-:-:S02]  /*0fe0*/  IADD3 R122, P3, R187, R4, RZ ;  /* 0x00000004bb7a7210 */ /* 0x000fc40007f7e0ff */
[-C--:B------:R-:W-:Y:S01]  /*0ff0*/  LEA.HI.X.SX32 R127, R139, R5.reuse, 0x1, P0 ;  /* 0x000000058b7f7211 */ /* 0x080fe200000f0eff */
[----:B------:R-:W5:Y:S01]  /*1000*/  LDG.E.U16 R130, [R130.64] ;  /* 0x0000000482827981 */ /* 0x000f62000c1e1500 */
[-C--:B------:R-:W-:Y:S02]  /*1010*/  IADD3 R106, P5, R177, R4.reuse, RZ ;  /* 0x00000004b16a7210 */ /* 0x080fe40007fbe0ff */
[-C--:B------:R-:W-:Y:S01]  /*1020*/  IADD3 R118, P6, R189, R4.reuse, RZ ;  /* 0x00000004bd767210 */ /* 0x080fe20007fde0ff */
[----:B------:R-:W5:Y:S01]  /*1030*/  LDG.E.U16 R114, [R114.64] ;  /* 0x0000000472727981 */ /* 0x000f62000c1e1500 */
[----:B------:R-:W-:Y:S02]  /*1040*/  IADD3 R116, P4, R191, R4, RZ ;  /* 0x00000004bf747210 */ /* 0x000fe40007f9e0ff */
[-C--:B------:R-:W-:Y:S01]  /*1050*/  LEA.HI.X.SX32 R123, R141, R5.reuse, 0x1, P3 ;  /* 0x000000058d7b7211 */ /* 0x080fe200018f0eff */
[----:B------:R0:W5:Y:S01]  /*1060*/  LDG.E.U16 R4, [R4.64] ;  /* 0x0000000404047981 */ /* 0x000162000c1e1500 */
[----:B------:R-:W-:-:S02]  /*1070*/  LEA.HI.X.SX32 R119, R143, R5, 0x1, P6 ;  /* 0x000000058f777211 */ /* 0x000fc400030f0eff */
[-C--:B------:R-:W-:Y:S01]  /*1080*/  LEA.HI.X.SX32 R117, R145, R5.reuse, 0x1, P4 ;  /* 0x0000000591757211 */ /* 0x080fe200020f0eff */
[----:B------:R-:W5:Y:S01]  /*1090*/  LDG.E.U16 R126, [R126.64] ;  /* 0x000000047e7e7981 */ /* 0x000f62000c1e1500 */
[----:B------:R-:W-:-:S03]  /*10a0*/  LEA.HI.X.SX32 R107, R133, R5, 0x1, P5 ;  /* 0x00000005856b7211 */ /* 0x000fc600028f0eff */
[----:B------:R-:W5:Y:S04]  /*10b0*/  LDG.E.U16 R24, [R24.64] ;  /* 0x0000000418187981 */ /* 0x000f68000c1e1500 */
        /* <DEDUP_REMOVED lines=30> */
[----:B0-----:R0:W5:Y:S01]  /*12a0*/  LDG.E.U16 R5, [R14.64] ;  /* 0x000000040e057981 */ /* 0x001162000c1e1500 */
[----:B------:R-:W-:-:S02]  /*12b0*/  MOV R3, 0x1 ;  /* 0x0000000100037802 */ /* 0x000fc40000000f00 */
[----:B-1----:R-:W-:Y:S02]  /*12c0*/  SHF.L.U32 R7, R155, 0x1, RZ ;  /* 0x000000019b077819 */ /* 0x002fe400000006ff */
[----:B------:R-:W-:Y:S02]  /*12d0*/  ISETP.LE.AND P0, PT, R3, c[0x0][0x1d0], PT ;  /* 0x0000740003007a0c */ /* 0x000fe40003f03270 */
[C---:B------:R-:W-:Y:S02]  /*12e0*/  LOP3.LUT R3, R7.reuse, 0x10, RZ, 0x3c, !PT ;  /* 0x0000001007037812 */ /* 0x040fe400078e3cff */
[C---:B------:R-:W-:Y:S02]  /*12f0*/  LOP3.LUT R9, R7.reuse, 0x20, RZ, 0x3c, !PT ;  /* 0x0000002007097812 */ /* 0x040fe400078e3cff */
[C---:B------:R-:W-:Y:S02]  /*1300*/  LOP3.LUT R11, R7.reuse, 0x30, RZ, 0x3c, !PT ;  /* 0x00000030070b7812 */ /* 0x040fe400078e3cff */
[----:B------:R-:W-:-:S02]  /*1310*/  LOP3.LUT R13, R7, 0x70, RZ, 0x3c, !PT ;  /* 0x00000070070d7812 */ /* 0x000fc400078e3cff */
[----:B------:R-:W-:Y:S02]  /*1320*/  MOV R145, 0x3f800000 ;  /* 0x3f80000000917802 */ /* 0x000fe40000000f00 */
[----:B0-----:R-:W-:Y:S02]  /*1330*/  MOV R15, 0xff800000 ;  /* 0xff800000000f7802 */ /* 0x001fe40000000f00 */
[----:B------:R-:W-:Y:S02]  /*1340*/  MOV R14, 0xff800000 ;  /* 0xff800000000e7802 */ /* 0x000fe40000000f00 */
[----:B------:R-:W-:Y:S02]  /*1350*/  MOV R139, 0x3f800000 ;  /* 0x3f800000008b7802 */ /* 0x000fe40000000f00 */
[----:B------:R-:W-:Y:S02]  /*1360*/  MOV R137, 0x3f800000 ;  /* 0x3f80000000897802 */ /* 0x000fe40000000f00 */
[----:B------:R-:W-:-:S02]  /*1370*/  MOV R136, 0x3f800000 ;  /* 0x3f80000000887802 */ /* 0x000fc40000000f00 */
[C---:B------:R-:W-:Y:S01]  /*1380*/  LOP3.LUT R153, R0.reuse, 0xe0, RZ, 0xc0, !PT ;  /* 0x000000e000997812 */ /* 0x040fe200078ec0ff */
[----:B--2---:R0:W-:Y:S04]  /*1390*/  STS.U16 [R7+0x1000], R12 ;  /* 0x0010000c07007388 */ /* 0x0041e80000000400 */
[----:B---3--:R-:W-:Y:S04]  /*13a0*/  STS.U16 [R7+0x2000], R16 ;  /* 0x0020001007007388 */ /* 0x008fe80000000400 */
[----:B----4-:R-:W-:Y:S04]  /*13b0*/  STS.U16 [R7+0x4000], R18 ;  /* 0x0040001207007388 */ /* 0x010fe80000000400 */
[----:B-----5:R-:W-:Y:S04]  /*13c0*/  STS.U16 [R7+0x5000], R6 ;  /* 0x0050000607007388 */ /* 0x020fe80000000400 */
[----:B------:R-:W-:Y:S04]  /*13d0*/  STS.U16 [R7+0x3000], R36 ;  /* 0x0030002407007388 */ /* 0x000fe80000000400 */
[----:B------:R-:W-:Y:S04]  /*13e0*/  STS.U16 [R7+0x6000], R8 ;  /* 0x0060000807007388 */ /* 0x000fe80000000400 */
[----:B------:R-:W-:Y:S01]  /*13f0*/  STS.U16 [R7+0x7000], R10 ;  /* 0x0070000a07007388 */ /* 0x000fe20000000400 */
[----:B0-----:R-:W-:-:S03]  /*1400*/  SHF.L.U32 R12, R0, 0x1, RZ ;  /* 0x00000001000c7819 */ /* 0x001fc600000006ff */
[----:B------:R-:W-:Y:S04]  /*1410*/  STS.U16 [R7], R4 ;  /* 0x0000000407007388 */ /* 0x000fe80000000400 */
[----:B------:R-:W-:Y:S04]  /*1420*/  STS.U16 [R3+0x200], R70 ;  /* 0x0002004603007388 */ /* 0x000fe80000000400 */
[----:B------:R-:W-:Y:S04]  /*1430*/  STS.U16 [R3+0x1200], R52 ;  /* 0x0012003403007388 */ /* 0x000fe80000000400 */
[----:B------:R-:W-:Y:S04]  /*1440*/  STS.U16 [R3+0x2200], R48 ;  /* 0x0022003003007388 */ /* 0x000fe80000000400 */
[----:B------:R-:W-:Y:S04]  /*1450*/  STS.U16 [R3+0x3200], R74 ;  /* 0x0032004a03007388 */ /* 0x000fe80000000400 */
[----:B------:R-:W-:Y:S04]  /*1460*/  STS.U16 [R3+0x4200], R26 ;  /* 0x0042001a03007388 */ /* 0x000fe80000000400 */
[----:B------:R-:W-:Y:S04]  /*1470*/  STS.U16 [R3+0x5200], R104 ;  /* 0x0052006803007388 */ /* 0x000fe80000000400 */
[----:B------:R-:W-:Y:S04]  /*1480*/  STS.U16 [R3+0x6200], R124 ;  /* 0x0062007c03007388 */ /* 0x000fe80000000400 */
[----:B------:R0:W-:Y:S04]  /*1490*/  STS.U16 [R3+0x7200], R128 ;  /* 0x0072008003007388 */ /* 0x0001e80000000400 */
[----:B------:R-:W-:Y:S04]  /*14a0*/  STS.U16 [R9+0x400], R68 ;  /* 0x0004004409007388 */ /* 0x000fe80000000400 */
[----:B------:R-:W-:Y:S01]  /*14b0*/  STS.U16 [R9+0x1400], R22 ;  /* 0x0014001609007388 */ /* 0x000fe20000000400 */
[----:B0-----:R-:W-:-:S03]  /*14c0*/  LOP3.LUT R3, R7, 0x40, RZ, 0x3c, !PT ;  /* 0x0000004007037812 */ /* 0x001fc600078e3cff */
        /* <DEDUP_REMOVED lines=15> */
[----:B------:R-:W-:Y:S01]  /*15c0*/  STS.U16 [R3+0x800], R66 ;  /* 0x0008004203007388 */ /* 0x000fe20000000400 */
[----:B0-----:R-:W-:-:S03]  /*15d0*/  LOP3.LUT R11, R7, 0x60, RZ, 0x3c, !PT ;  /* 0x00000060070b7812 */ /* 0x001fc600078e3cff */
[----:B------:R-:W-:Y:S04]  /*15e0*/  STS.U16 [R3+0x1800], R34 ;  /* 0x0018002203007388 */ /* 0x000fe80000000400 */
[----:B------:R-:W-:Y:S04]  /*15f0*/  STS.U16 [R3+0x2800], R24 ;  /* 0x0028001803007388 */ /* 0x000fe80000000400 */
[----:B------:R-:W-:Y:S04]  /*1600*/  STS.U16 [R3+0x3800], R46 ;  /* 0x0038002e03007388 */ /* 0x000fe80000000400 */
[----:B------:R-:W-:Y:S04]  /*1610*/  STS.U16 [R3+0x4800], R40 ;  /* 0x0048002803007388 */ /* 0x000fe80000000400 */
[----:B------:R-:W-:Y:S04]  /*1620*/  STS.U16 [R3+0x5800], R94 ;  /* 0x0058005e03007388 */ /* 0x000fe80000000400 */
[----:B------:R-:W-:Y:S04]  /*1630*/  STS.U16 [R3+0x6800], R112 ;  /* 0x0068007003007388 */ /* 0x000fe80000000400 */
[----:B------:R0:W-:Y:S01]  /*1640*/  STS.U16 [R3+0x7800], R122 ;  /* 0x0078007a03007388 */ /* 0x0001e20000000400 */
[----:B------:R-:W-:-:S03]  /*1650*/  MOV R28, 0xff800000 ;  /* 0xff800000001c7802 */ /* 0x000fc60000000f00 */
[----:B------:R-:W-:Y:S01]  /*1660*/  STS.U16 [R9+0xa00], R20 ;  /* 0x000a001409007388 */ /* 0x000fe20000000400 */
[----:B------:R-:W-:-:S03]  /*1670*/  CS2R R124, SRZ ;  /* 0x00000000007c7805 */ /* 0x000fc6000001ff00 */
[----:B------:R-:W-:Y:S01]  /*1680*/  STS.U16 [R9+0x1a00], R54 ;  /* 0x001a003609007388 */ /* 0x000fe20000000400 */
[----:B------:R-:W-:-:S03]  /*1690*/  CS2R R126, SRZ ;  /* 0x00000000007e7805 */ /* 0x000fc6000001ff00 */
[----:B------:R-:W-:Y:S01]  /*16a0*/  STS.U16 [R9+0x2a00], R62 ;  /* 0x002a003e09007388 */ /* 0x000fe20000000400 */
[----:B0-----:R-:W-:-:S03]  /*16b0*/  MOV R3, 0xff800000 ;  /* 0xff80000000037802 */ /* 0x001fc60000000f00 */
[----:B------:R-:W-:Y:S01]  /*16c0*/  STS.U16 [R9+0x3a00], R80 ;  /* 0x003a005009007388 */ /* 0x000fe20000000400 */
[----:B------:R-:W-:-:S03]  /*16d0*/  CS2R R120, SRZ ;  /* 0x0000000000787805 */ /* 0x000fc6000001ff00 */
[----:B------:R-:W-:Y:S01]  /*16e0*/  STS.U16 [R9+0x4a00], R86 ;  /* 0x004a005609007388 */ /* 0x000fe20000000400 */
[----:B------:R-:W-:-:S03]  /*16f0*/  CS2R R122, SRZ ;  /* 0x00000000007a7805 */ /* 0x000fc6000001ff00 */
[----:B------:R0:W-:Y:S01]  /*1700*/  STS.U16 [R9+0x5a00], R100 ;  /* 0x005a006409007388 */ /* 0x0001e20000000400 */
[----:B------:R-:W-:-:S03]  /*1710*/  CS2R R112, SRZ ;  /* 0x0000000000707805 */ /* 0x000fc6000001ff00 */
[----:B------:R1:W-:Y:S01]  /*1720*/  STS.U16 [R9+0x6a00], R110 ;  /* 0x006a006e09007388 */ /* 0x0003e20000000400 */
[----:B------:R-:W-:-:S03]  /*1730*/  CS2R R114, SRZ ;  /* 0x0000000000727805 */ /* 0x000fc6000001ff00 */
[----:B------:R2:W-:Y:S01]  /*1740*/  STS.U16 [R9+0x7a00], R118 ;  /* 0x007a007609007388 */ /* 0x0005e20000000400 */
[----:B------:R-:W-:Y:S01]  /*1750*/  CS2R R104, SRZ ;  /* 0x0000000000687805 */ /* 0x000fe2000001ff00 */
[----:B0-----:R-:W-:Y:S02]  /*1760*/  CS2R R100, SRZ ;  /* 0x0000000000647805 */ /* 0x001fe4000001ff00 */
[----:B------:R-:W-:Y:S01]  /*1770*/  STS.U16 [R11+0xc00], R30 ;  /* 0x000c001e0b007388 */ /* 0x000fe20000000400 */
[----:B------:R-:W-:Y:S01]  /*1780*/  CS2R R96, SRZ ;  /* 0x0000000000607805 */ /* 0x000fe2000001ff00 */
[----:B-1----:R-:W-:Y:S02]  /*1790*/  CS2R R110, SRZ ;  /* 0x00000000006e7805 */ /* 0x002fe4000001ff00 */
[----:B------:R-:W-:Y:S01]  /*17a0*/  STS.U16 [R11+0x1c00], R42 ;  /* 0x001c002a0b007388 */ /* 0x000fe20000000400 */
[----:B------:R-:W-:Y:S01]  /*17b0*/  CS2R R92, SRZ ;  /* 0x00000000005c7805 */ /* 0x000fe2000001ff00 */
[----:B--2---:R-:W-:-:S02]  /*17c0*/  CS2R R118, SRZ ;  /* 0x0000000000767805 */ /* 0x004fc4000001ff00 */
[----:B------:R-:W-:Y:S01]  /*17d0*/  STS.U16 [R11+0x2c00], R64 ;  /* 0x002c00400b007388 */ /* 0x000fe20000000400 */
[----:B------:R-:W-:Y:S01]  /*17e0*/  CS2R R94, SRZ ;  /* 0x00000000005e7805 */ /* 0x000fe2000001ff00 */
[----:B------:R-:W-:Y:S02]  /*17f0*/  CS2R R86, SRZ ;  /* 0x0000000000567805 */ /* 0x000fe4000001ff00 */
[----:B------:R0:W-:Y:S01]  /*1800*/  STS.U16 [R11+0x3c00], R82 ;  /* 0x003c00520b007388 */ /* 0x0001e20000000400 */
[----:B------:R-:W-:Y:S01]  /*1810*/  CS2R R80, SRZ ;  /* 0x0000000000507805 */ /* 0x000fe2000001ff00 */
[----:B------:R-:W-:Y:S02]  /*1820*/  CS2R R76, SRZ ;  /* 0x00000000004c7805 */ /* 0x000fe4000001ff00 */
[----:B------:R1:W-:Y:S01]  /*1830*/  STS.U16 [R11+0x4c00], R88 ;  /* 0x004c00580b007388 */ /* 0x0003e20000000400 */
[----:B------:R-:W-:Y:S01]  /*1840*/  CS2R R78, SRZ ;  /* 0x00000000004e7805 */ /* 0x000fe2000001ff00 */
[----:B------:R-:W-:-:S02]  /*1850*/  CS2R R74, SRZ ;  /* 0x00000000004a7805 */ /* 0x000fc4000001ff00 */
[----:B------:R2:W-:Y:S01]  /*1860*/  STS.U16 [R11+0x5c00], R98 ;  /* 0x005c00620b007388 */ /* 0x0005e20000000400 */
[----:B------:R-:W-:Y:S01]  /*1870*/  CS2R R68, SRZ ;  /* 0x0000000000447805 */ /* 0x000fe2000001ff00 */
[----:B0-----:R-:W-:Y:S02]  /*1880*/  CS2R R82, SRZ ;  /* 0x0000000000527805 */ /* 0x001fe4000001ff00 */
[----:B------:R0:W-:Y:S01]  /*1890*/  STS.U16 [R11+0x6c00], R108 ;  /* 0x006c006c0b007388 */ /* 0x0001e20000000400 */
[----:B------:R-:W-:Y:S01]  /*18a0*/  CS2R R70, SRZ ;  /* 0x0000000000467805 */ /* 0x000fe2000001ff00 */
[----:B-1----:R-:W-:Y:S02]  /*18b0*/  CS2R R88, SRZ ;  /* 0x0000000000587805 */ /* 0x002fe4000001ff00 */
[----:B------:R1:W-:Y:S01]  /*18c0*/  STS.U16 [R11+0x7c00], R116 ;  /* 0x007c00740b007388 */ /* 0x0003e20000000400 */
[----:B------:R-:W-:Y:S01]  /*18d0*/  CS2R R32, SRZ ;  /* 0x0000000000207805 */ /* 0x000fe2000001ff00 */
[----:B--2---:R-:W-:Y:S01]  /*18e0*/  CS2R R98, SRZ ;  /* 0x0000000000627805 */ /* 0x004fe2000001ff00 */
[----:B------:R-:W-:Y:S01]  /*18f0*/  CS2R R34, SRZ ;  /* 0x0000000000227805 */ /* 0x000fe2000001ff00 */
[----:B------:R-:W-:Y:S01]  /*1900*/  STS.U16 [R13+0xe00], R44 ;  /* 0x000e002c0d007388 */ /* 0x000fe20000000400 */
[----:B0-----:R-:W-:-:S03]  /*1910*/  CS2R R108, SRZ ;  /* 0x00000000006c7805 */ /* 0x001fc6000001ff00 */
[----:B------:R-:W-:Y:S01]  /*1920*/  STS.U16 [R13+0x1e00], R50 ;  /* 0x001e00320d007388 */ /* 0x000fe20000000400 */
[----:B-1----:R-:W-:-:S03]  /*1930*/  CS2R R116, SRZ ;  /* 0x0000000000747805 */ /* 0x002fc6000001ff00 */
[----:B------:R0:W-:Y:S04]  /*1940*/  STS.U16 [R13+0x2e00], R72 ;  /* 0x002e00480d007388 */ /* 0x0001e80000000400 */
[----:B------:R1:W-:Y:S04]  /*1950*/  STS.U16 [R13+0x3e00], R84 ;  /* 0x003e00540d007388 */ /* 0x0003e80000000400 */
[----:B------:R2:W-:Y:S01]  /*1960*/  STS.U16 [R13+0x4e00], R90 ;  /* 0x004e005a0d007388 */ /* 0x0005e20000000400 */
[----:B0-----:R-:W-:-:S03]  /*1970*/  CS2R R72, SRZ ;  /* 0x0000000000487805 */ /* 0x001fc6000001ff00 */
[----:B------:R0:W-:Y:S01]  /*1980*/  STS.U16 [R13+0x5e00], R102 ;  /* 0x005e00660d007388 */ /* 0x0001e20000000400 */
[----:B-1----:R-:W-:-:S03]  /*1990*/  CS2R R84, SRZ ;  /* 0x0000000000547805 */ /* 0x002fc6000001ff00 */
[----:B------:R1:W-:Y:S01]  /*19a0*/  STS.U16 [R13+0x6e00], R106 ;  /* 0x006e006a0d007388 */ /* 0x0003e20000000400 */
[----:B--2---:R-:W-:-:S03]  /*19b0*/  CS2R R90, SRZ ;  /* 0x00000000005a7805 */ /* 0x004fc6000001ff00 */
[----:B------:R2:W-:Y:S01]  /*19c0*/  STS.U16 [R13+0x7e00], R5 ;  /* 0x007e00050d007388 */ /* 0x0005e20000000400 */
[----:B0-----:R-:W-:Y:S01]  /*19d0*/  CS2R R102, SRZ ;  /* 0x0000000000667805 */ /* 0x001fe2000001ff00 */
[----:B-1----:R-:W-:Y:S01]  /*19e0*/  CS2R R106, SRZ ;  /* 0x00000000006a7805 */ /* 0x002fe2000001ff00 */
[----:B--2---:R-:W-:Y:S01]  /*19f0*/  SHF.L.U32 R13, R0, 0x3, RZ ;  /* 0x00000003000d7819 */ /* 0x004fe200000006ff */
[----:B------:R-:W-:Y:S05]  /*1a00*/  @!P0 BRA `(.L_x_0) ;  /* 0x000025d000008947 */ /* 0x000fea0003800000 */
[C---:B------:R-:W-:Y:S01]  /*1a10*/  LOP3.LUT R3, R0.reuse, 0xc0, RZ, 0xc0, !PT ;  /* 0x000000c000037812 */ /* 0x040fe200078ec0ff */
[----:B------:R-:W-:Y:S01]  /*1a20*/  CS2R R124, SRZ ;  /* 0x00000000007c7805 */ /* 0x000fe2000001ff00 */
[----:B------:R-:W-:Y:S01]  /*1a30*/  LOP3.LUT R18, R0, 0x7, RZ, 0xc0, !PT ;  /* 0x0000000700127812 */ /* 0x000fe200078ec0ff */
[----:B------:R-:W-:Y:S01]  /*1a40*/  CS2R R126, SRZ ;  /* 0x00000000007e7805 */ /* 0x000fe2000001ff00 */
[----:B------:R-:W-:Y:S01]  /*1a50*/  LOP3.LUT R5, R12, 0x10, RZ, 0xc0, !PT ;  /* 0x000000100c057812 */ /* 0x000fe200078ec0ff */
[----:B------:R-:W-:Y:S01]  /*1a60*/  CS2R R120, SRZ ;  /* 0x0000000000787805 */ /* 0x000fe2000001ff00 */
[----:B------:R-:W-:Y:S01]  /*1a70*/  SHF.R.U32.HI R14, RZ, 0x2, R3 ;  /* 0x00000002ff0e7819 */ /* 0x000fe20000011603 */
[C---:B------:R-:W-:Y:S01]  /*1a80*/  IMAD R3, R18.reuse, 0x210, RZ ;  /* 0x0000021012037824 */ /* 0x040fe200078e02ff */
[--C-:B------:R-:W-:Y:S01]  /*1a90*/  LOP3.LUT R6, R5, 0xe0, R0.reuse, 0xf8, !PT ;  /* 0x000000e005067812 */ /* 0x100fe200078ef800 */
[----:B------:R-:W-:Y:S01]  /*1aa0*/  IMAD R21, R18, 0x90, RZ ;  /* 0x0000009012157824 */ /* 0x000fe200078e02ff */
[----:B------:R-:W-:Y:S01]  /*1ab0*/  LOP3.LUT R4, R0, 0x3f, RZ, 0xc0, !PT ;  /* 0x0000003f00047812 */ /* 0x000fe200078ec0ff */
[----:B------:R-:W-:Y:S01]  /*1ac0*/  CS2R R122, SRZ ;  /* 0x00000000007a7805 */ /* 0x000fe2000001ff00 */
[----:B------:R-:W-:Y:S01]  /*1ad0*/  LOP3.LUT R16, R3, R6, RZ, 0x3c, !PT ;  /* 0x0000000603107212 */ /* 0x000fe200078e3cff */
[----:B------:R-:W-:Y:S01]  /*1ae0*/  IMAD R3, R2, c[0x0][0x1a0], RZ ;  /* 0x0000680002037a24 */ /* 0x000fe200078e02ff */
[----:B------:R-:W-:Y:S01]  /*1af0*/  LOP3.LUT R5, R0, 0x1f, RZ, 0xc0, !PT ;  /* 0x0000001f00057812 */ /* 0x000fe200078ec0ff */
[----:B------:R-:W-:Y:S01]  /*1b00*/  IMAD R6, R4, c[0x0][0x1a8], RZ ;  /* 0x00006a0004067a24 */ /* 0x000fe200078e02ff */
[--C-:B------:R-:W-:Y:S01]  /*1b10*/  SHF.R.U32.HI R15, RZ, 0x6, R0.reuse ;  /* 0x00000006ff0f7819 */ /* 0x100fe20000011600 */
[----:B------:R-:W-:Y:S01]  /*1b20*/  IMAD R4, R2, c[0x0][0x1b0], RZ ;  /* 0x00006c0002047a24 */ /* 0x000fe200078e02ff */
[----:B------:R-:W-:Y:S01]  /*1b30*/  LOP3.LUT R14, R7, R14, RZ, 0x3c, !PT ;  /* 0x0000000e070e7212 */ /* 0x000fe200078e3cff */
[----:B------:R-:W-:Y:S01]  /*1b40*/  IMAD R9, R5, c[0x0][0x1b4], RZ ;  /* 0x00006d0005097a24 */ /* 0x000fe200078e02ff */
[----:B------:R-:W-:Y:S01]  /*1b50*/  SHF.L.U32 R5, R3, 0x1, RZ ;  /* 0x0000000103057819 */ /* 0x000fe200000006ff */
[----:B------:R-:W-:Y:S01]  /*1b60*/  CS2R R116, SRZ ;  /* 0x0000000000747805 */ /* 0x000fe2000001ff00 */
[C---:B------:R-:W-:Y:S01]  /*1b70*/  SHF.L.U32 R8, R6.reuse, 0x1, RZ ;  /* 0x0000000106087819 */ /* 0x040fe200000006ff */
[----:B------:R-:W-:Y:S01]  /*1b80*/  IMAD.HI R6, R6, 0x2, RZ ;  /* 0x0000000206067827 */ /* 0x000fe200078e02ff */
[----:B------:R-:W-:Y:S01]  /*1b90*/  SHF.L.U32 R7, R4, 0x1, RZ ;  /* 0x0000000104077819 */ /* 0x000fe200000006ff */
[----:B------:R-:W-:Y:S01]  /*1ba0*/  CS2R R118, SRZ ;  /* 0x0000000000767805 */ /* 0x000fe2000001ff00 */
[----:B------:R-:W-:Y:S01]  /*1bb0*/  IADD3 R216, P0, P1, R8, c[0x0][0x168], R5 ;  /* 0x00005a0008d87a10 */ /* 0x000fe2000791e005 */
[----:B------:R-:W-:Y:S01]  /*1bc0*/  CS2R R112, SRZ ;  /* 0x0000000000707805 */ /* 0x000fe2000001ff00 */
[C---:B------:R-:W-:Y:S01]  /*1bd0*/  SHF.L.U32 R10, R9.reuse, 0x1, RZ ;  /* 0x00000001090a7819 */ /* 0x040fe200000006ff */
[----:B------:R-:W-:Y:S01]  /*1be0*/  IMAD.HI R9, R9, 0x2, RZ ;  /* 0x0000000209097827 */ /* 0x000fe200078e02ff */
[----:B------:R-:W-:Y:S01]  /*1bf0*/  SGXT.U32 R5, R15, 0x2 ;  /* 0x000000020f05781a */ /* 0x000fe20000000000 */
[----:B------:R-:W-:Y:S01]  /*1c00*/  CS2R R114, SRZ ;  /* 0x0000000000727805 */ /* 0x000fe2000001ff00 */
[----:B------:R-:W-:Y:S01]  /*1c10*/  IADD3 R200, P2, P3, R10, c[0x0][0x170], R7 ;  /* 0x00005c000ac87a10 */ /* 0x000fe20007b5e007 */
[----:B------:R-:W-:Y:S01]  /*1c20*/  CS2R R108, SRZ ;  /* 0x00000000006c7805 */ /* 0x000fe2000001ff00 */
[----:B------:R-:W-:Y:S01]  /*1c30*/  SHF.R.U32.HI R8, RZ, 0x5, R0 ;  /* 0x00000005ff087819 */ /* 0x000fe20000011600 */
[----:B------:R-:W-:Y:S01]  /*1c40*/  IMAD R7, R5, c[0x0][0x1a4], RZ ;  /* 0x0000690005077a24 */ /* 0x000fe200078e02ff */
[----:B------:R-:W-:Y:S01]  /*1c50*/  MOV R22, c[0x0][0x1a4] ;  /* 0x0000690000167a02 */ /* 0x000fe20000000f00 */
[----:B------:R-:W-:Y:S01]  /*1c60*/  IMAD.HI R5, R3, 0x2, RZ ;  /* 0x0000000203057827 */ /* 0x000fe200078e02ff */
[----:B------:R-:W-:Y:S01]  /*1c70*/  SGXT.U32 R3, R8, 0x3 ;  /* 0x000000030803781a */ /* 0x000fe20000000000 */
[----:B------:R-:W-:Y:S01]  /*1c80*/  CS2R R110, SRZ ;  /* 0x00000000006e7805 */ /* 0x000fe2000001ff00 */
[----:B------:R-:W-:Y:S01]  /*1c90*/  MOV R19, c[0x0][0x1b8] ;  /* 0x00006e0000137a02 */ /* 0x000fe20000000f00 */
[----:B------:R-:W-:Y:S01]  /*1ca0*/  IMAD.HI R8, R4, 0x2, RZ ;  /* 0x0000000204087827 */ /* 0x000fe200078e02ff */
[----:B------:R-:W-:Y:S01]  /*1cb0*/  LEA R4, R22, R7, 0x2 ;  /* 0x0000000716047211 */ /* 0x000fe200078e10ff */
[----:B------:R-:W-:Y:S01]  /*1cc0*/  CS2R R104, SRZ ;  /* 0x0000000000687805 */ /* 0x000fe2000001ff00 */
[----:B------:R-:W-:Y:S01]  /*1cd0*/  IADD3.X R20, R6, c[0x0][0x16c], R5, P0, P1 ;  /* 0x00005b0006147a10 */ /* 0x000fe200007e2405 */
[----:B------:R-:W-:Y:S01]  /*1ce0*/  IMAD R10, R3, c[0x0][0x1b8], RZ ;  /* 0x00006e00030a7a24 */ /* 0x000fe200078e02ff */
[C---:B------:R-:W-:Y:S01]  /*1cf0*/  LEA R3, R22.reuse, R4, 0x2 ;  /* 0x0000000416037211 */ /* 0x040fe200078e10ff */
[----:B------:R-:W-:Y:S01]  /*1d00*/  CS2R R106, SRZ ;  /* 0x00000000006a7805 */ /* 0x000fe2000001ff00 */
[----:B------:R-:W-:Y:S01]  /*1d10*/  IADD3.X R17, R9, c[0x0][0x174], R8, P2, P3 ;  /* 0x00005d0009117a10 */ /* 0x000fe200017e6408 */
[----:B------:R-:W-:Y:S01]  /*1d20*/  CS2R R100, SRZ ;  /* 0x0000000000647805 */ /* 0x000fe2000001ff00 */
[----:B------:R-:W-:Y:S01]  /*1d30*/  LEA R5, R22, R3, 0x2 ;  /* 0x0000000316057211 */ /* 0x000fe200078e10ff */
[----:B------:R-:W-:Y:S01]  /*1d40*/  CS2R R102, SRZ ;  /* 0x0000000000667805 */ /* 0x000fe2000001ff00 */
[-C--:B------:R-:W-:Y:S01]  /*1d50*/  LEA R228, P2, R4, R216.reuse, 0x1 ;  /* 0x000000d804e47211 */ /* 0x080fe200078408ff */
[----:B------:R-:W-:Y:S01]  /*1d60*/  CS2R R96, SRZ ;  /* 0x0000000000607805 */ /* 0x000fe2000001ff00 */
[----:B------:R-:W-:Y:S01]  /*1d70*/  LEA R6, R22, R5, 0x2 ;  /* 0x0000000516067211 */ /* 0x000fe200078e10ff */
[----:B------:R-:W-:Y:S01]  /*1d80*/  CS2R R98, SRZ ;  /* 0x0000000000627805 */ /* 0x000fe2000001ff00 */
[----:B------:R-:W-:Y:S01]  /*1d90*/  LEA R230, P1, R7, R216, 0x1 ;  /* 0x000000d807e67211 */ /* 0x000fe200078208ff */
[----:B------:R-:W-:Y:S01]  /*1da0*/  CS2R R92, SRZ ;  /* 0x00000000005c7805 */ /* 0x000fe2000001ff00 */
[----:B------:R-:W-:Y:S01]  /*1db0*/  LEA.HI.X.SX32 R229, R4, R20, 0x1, P2 ;  /* 0x0000001404e57211 */ /* 0x000fe200010f0eff */
[----:B------:R-:W-:Y:S01]  /*1dc0*/  CS2R R94, SRZ ;  /* 0x00000000005e7805 */ /* 0x000fe2000001ff00 */
[----:B------:R-:W-:Y:S01]  /*1dd0*/  SHF.L.U32 R11, R0, 0x8, RZ ;  /* 0x00000008000b7819 */ /* 0x000fe200000006ff */
[----:B------:R-:W-:Y:S01]  /*1de0*/  CS2R R88, SRZ ;  /* 0x0000000000587805 */ /* 0x000fe2000001ff00 */
[C---:B------:R-:W-:Y:S01]  /*1df0*/  LEA R4, R22.reuse, R6, 0x2 ;  /* 0x0000000616047211 */ /* 0x040fe200078e10ff */
[----:B------:R-:W-:Y:S01]  /*1e00*/  CS2R R90, SRZ ;  /* 0x00000000005a7805 */ /* 0x000fe2000001ff00 */
[----:B------:R-:W-:Y:S01]  /*1e10*/  LEA R8, R19, R10, 0x3 ;  /* 0x0000000a13087211 */ /* 0x000fe200078e18ff */
[----:B------:R-:W-:Y:S01]  /*1e20*/  CS2R R84, SRZ ;  /* 0x0000000000547805 */ /* 0x000fe2000001ff00 */
[----:B------:R-:W-:Y:S01]  /*1e30*/  LEA.HI.X.SX32 R231, R7, R20, 0x1, P1 ;  /* 0x0000001407e77211 */ /* 0x000fe200008f0eff */
[----:B------:R-:W-:Y:S01]  /*1e40*/  CS2R R86, SRZ ;  /* 0x0000000000567805 */ /* 0x000fe2000001ff00 */
[----:B------:R-:W-:Y:S01]  /*1e50*/  LEA R226, P1, R3, R216, 0x1 ;  /* 0x000000d803e27211 */ /* 0x000fe200078208ff */
[----:B------:R-:W-:Y:S01]  /*1e60*/  CS2R R80, SRZ ;  /* 0x0000000000507805 */ /* 0x000fe2000001ff00 */
[----:B------:R-:W-:Y:S01]  /*1e70*/  LOP3.LUT R11, R11, 0x1000, RZ, 0xc0, !PT ;  /* 0x000010000b0b7812 */ /* 0x000fe200078ec0ff */
[----:B------:R-:W-:Y:S01]  /*1e80*/  CS2R R82, SRZ ;  /* 0x0000000000527805 */ /* 0x000fe2000001ff00 */
[C---:B------:R-:W-:Y:S01]  /*1e90*/  LEA R7, R22.reuse, R4, 0x2 ;  /* 0x0000000416077211 */ /* 0x040fe200078e10ff */
[----:B------:R-:W-:Y:S01]  /*1ea0*/  CS2R R76, SRZ ;  /* 0x00000000004c7805 */ /* 0x000fe2000001ff00 */
[----:B------:R-:W-:Y:S01]  /*1eb0*/  LEA R9, R19, R8, 0x3 ;  /* 0x0000000813097211 */ /* 0x000fe200078e18ff */
[----:B------:R-:W-:Y:S01]  /*1ec0*/  CS2R R78, SRZ ;  /* 0x00000000004e7805 */ /* 0x000fe2000001ff00 */
[----:B------:R-:W-:Y:S01]  /*1ed0*/  LEA R224, P2, R5, R216, 0x1 ;  /* 0x000000d805e07211 */ /* 0x000fe200078408ff */
[----:B------:R-:W-:Y:S01]  /*1ee0*/  CS2R R72, SRZ ;  /* 0x0000000000487805 */ /* 0x000fe2000001ff00 */
[----:B------:R-:W-:Y:S01]  /*1ef0*/  LEA.HI.X.SX32 R227, R3, R20, 0x1, P1 ;  /* 0x0000001403e37211 */ /* 0x000fe200008f0eff */
[----:B------:R-:W-:Y:S01]  /*1f00*/  CS2R R74, SRZ ;  /* 0x00000000004a7805 */ /* 0x000fe2000001ff00 */
[----:B------:R-:W-:Y:S01]  /*1f10*/  IADD3 R15, R11, R16, RZ ;  /* 0x000000100b0f7210 */ /* 0x000fe20007ffe0ff */
[----:B------:R-:W-:Y:S01]  /*1f20*/  CS2R R68, SRZ ;  /* 0x0000000000447805 */ /* 0x000fe2000001ff00 */
[----:B------:R-:W-:Y:S01]  /*1f30*/  LEA R3, R22, R7, 0x2 ;  /* 0x0000000716037211 */ /* 0x000fe200078e10ff */
[----:B------:R-:W-:Y:S01]  /*1f40*/  CS2R R70, SRZ ;  /* 0x0000000000467805 */ /* 0x000fe2000001ff00 */
[----:B------:R-:W-:Y:S01]  /*1f50*/  LEA R11, R19, R9, 0x3 ;  /* 0x00000009130b7211 */ /* 0x000fe200078e18ff */
[----:B------:R-:W-:Y:S01]  /*1f60*/  CS2R R32, SRZ ;  /* 0x0000000000207805 */ /* 0x000fe2000001ff00 */
[----:B------:R-:W-:Y:S01]  /*1f70*/  LEA.HI.X.SX32 R225, R5, R20, 0x1, P2 ;  /* 0x0000001405e17211 */ /* 0x000fe200010f0eff */
[----:B------:R-:W-:Y:S01]  /*1f80*/  CS2R R34, SRZ ;  /* 0x0000000000227805 */ /* 0x000fe2000001ff00 */
[----:B------:R-:W-:-:S02]  /*1f90*/  LEA R222, P1, R6, R216, 0x1 ;  /* 0x000000d806de7211 */ /* 0x000fc400078208ff */
[-C--:B------:R-:W-:Y:S02]  /*1fa0*/  LEA R220, P2, R4, R216.reuse, 0x1 ;  /* 0x000000d804dc7211 */ /* 0x080fe400078408ff */
[-C--:B------:R-:W-:Y:S02]  /*1fb0*/  LEA R218, P3, R7, R216.reuse, 0x1 ;  /* 0x000000d807da7211 */ /* 0x080fe400078608ff */
[----:B------:R-:W-:Y:S02]  /*1fc0*/  LEA R216, P4, R3, R216, 0x1 ;  /* 0x000000d803d87211 */ /* 0x000fe400078808ff */
[----:B------:R-:W-:Y:S02]  /*1fd0*/  LEA R16, R19, R11, 0x3 ;  /* 0x0000000b13107211 */ /* 0x000fe400078e18ff */
[----:B------:R-:W-:Y:S02]  /*1fe0*/  LEA R214, P0, R10, R200, 0x1 ;  /* 0x000000c80ad67211 */ /* 0x000fe400078008ff */
[----:B------:R-:W-:-:S02]  /*1ff0*/  LEA.HI.X.SX32 R217, R3, R20, 0x1, P4 ;  /* 0x0000001403d97211 */ /* 0x000fc400020f0eff */
[----:B------:R-:W-:Y:S02]  /*2000*/  LEA R3, R19, R16, 0x3 ;  /* 0x0000001013037211 */ /* 0x000fe400078e18ff */
[----:B------:R-:W-:Y:S02]  /*2010*/  LEA.HI.X.SX32 R221, R4, R20, 0x1, P2 ;  /* 0x0000001404dd7211 */ /* 0x000fe400010f0eff */
[----:B------:R-:W-:Y:S02]  /*2020*/  LEA.HI.X.SX32 R215, R10, R17, 0x1, P0 ;  /* 0x000000110ad77211 */ /* 0x000fe400000f0eff */
[----:B------:R-:W-:Y:S02]  /*2030*/  LEA R210, P0, R9, R200, 0x1 ;  /* 0x000000c809d27211 */ /* 0x000fe400078008ff */
[----:B------:R-:W-:Y:S02]  /*2040*/  LEA R4, R19, R3, 0x3 ;  /* 0x0000000313047211 */ /* 0x000fe400078e18ff */
[----:B------:R-:W-:-:S02]  /*2050*/  LEA.HI.X.SX32 R223, R6, R20, 0x1, P1 ;  /* 0x0000001406df7211 */ /* 0x000fc400008f0eff */
[CC--:B------:R-:W-:Y:S02]  /*2060*/  LEA R212, P1, R8.reuse, R200.reuse, 0x1 ;  /* 0x000000c808d47211 */ /* 0x0c0fe400078208ff */
[----:B------:R-:W-:Y:S02]  /*2070*/  LEA R208, P2, R11, R200, 0x1 ;  /* 0x000000c80bd07211 */ /* 0x000fe400078408ff */
[-C--:B------:R-:W-:Y:S02]  /*2080*/  LEA.HI.X.SX32 R211, R9, R17.reuse, 0x1, P0 ;  /* 0x0000001109d37211 */ /* 0x080fe400000f0eff */
[----:B------:R-:W-:Y:S02]  /*2090*/  LEA R5, R19, R4, 0x3 ;  /* 0x0000000413057211 */ /* 0x000fe400078e18ff */
[----:B------:R-:W-:Y:S02]  /*20a0*/  LOP3.LUT R9, R13, 0x30, RZ, 0xc0, !PT ;  /* 0x000000300d097812 */ /* 0x000fe400078ec0ff */
[----:B------:R-:W-:-:S02]  /*20b0*/  LEA.HI.X.SX32 R213, R8, R17, 0x1, P1 ;  /* 0x0000001108d57211 */ /* 0x000fc400008f0eff */
[----:B------:R-:W-:Y:S02]  /*20c0*/  LEA.HI.X.SX32 R209, R11, R17, 0x1, P2 ;  /* 0x000000110bd17211 */ /* 0x000fe400010f0eff */
[----:B------:R-:W-:Y:S02]  /*20d0*/  LEA.HI.X.SX32 R219, R7, R20, 0x1, P3 ;  /* 0x0000001407db7211 */ /* 0x000fe400018f0eff */
[-C--:B------:R-:W-:Y:S02]  /*20e0*/  LEA R206, P0, R16, R200.reuse, 0x1 ;  /* 0x000000c810ce7211 */ /* 0x080fe400078008ff */
[-C--:B------:R-:W-:Y:S02]  /*20f0*/  LEA R204, P1, R3, R200.reuse, 0x1 ;  /* 0x000000c803cc7211 */ /* 0x080fe400078208ff */
[-C--:B------:R-:W-:Y:S02]  /*2100*/  LEA R202, P2, R4, R200.reuse, 0x1 ;  /* 0x000000c804ca7211 */ /* 0x080fe400078408ff */
[----:B------:R-:W-:-:S02]  /*2110*/  LEA R200, P3, R5, R200, 0x1 ;  /* 0x000000c805c87211 */ /* 0x000fc400078608ff */
[----:B------:R-:W-:Y:S02]  /*2120*/  LEA R9, R18, R9, 0x6 ;  /* 0x0000000912097211 */ /* 0x000fe400078e30ff */
[----:B------:R-:W-:Y:S02]  /*2130*/  LOP3.LUT R21, R21, 0x30, R12, 0x78, !PT ;  /* 0x0000003015157812 */ /* 0x000fe400078e780c */
[-C--:B------:R-:W-:Y:S02]  /*2140*/  LEA.HI.X.SX32 R207, R16, R17.reuse, 0x1, P0 ;  /* 0x0000001110cf7211 */ /* 0x080fe400000f0eff */
[-C--:B------:R-:W-:Y:S02]  /*2150*/  LEA.HI.X.SX32 R205, R3, R17.reuse, 0x1, P1 ;  /* 0x0000001103cd7211 */ /* 0x080fe400008f0eff */
[-C--:B------:R-:W-:Y:S02]  /*2160*/  LEA.HI.X.SX32 R203, R4, R17.reuse, 0x1, P2 ;  /* 0x0000001104cb7211 */ /* 0x080fe400010f0eff */
[----:B------:R-:W-:-:S02]  /*2170*/  LEA.HI.X.SX32 R201, R5, R17, 0x1, P3 ;  /* 0x0000001105c97211 */ /* 0x000fc400018f0eff */
[----:B------:R-:W-:Y:S02]  /*2180*/  MOV R7, 0xff800000 ;  /* 0xff80000000077802 */ /* 0x000fe40000000f00 */
[----:B------:R-:W-:Y:S02]  /*2190*/  MOV R145, 0x3f800000 ;  /* 0x3f80000000917802 */ /* 0x000fe40000000f00 */
[----:B------:R-:W-:Y:S02]  /*21a0*/  MOV R17, RZ ;  /* 0x000000ff00117202 */ /* 0x000fe40000000f00 */
[----:B------:R-:W-:Y:S02]  /*21b0*/  MOV R10, RZ ;  /* 0x000000ff000a7202 */ /* 0x000fe40000000f00 */
[----:B------:R-:W-:Y:S02]  /*21c0*/  MOV R3, RZ ;  /* 0x000000ff00037202 */ /* 0x000fe40000000f00 */
[----:B------:R-:W-:-:S02]  /*21d0*/  MOV R139, 0x3f800000 ;  /* 0x3f800000008b7802 */ /* 0x000fc40000000f00 */
[----:B------:R-:W-:Y:S02]  /*21e0*/  MOV R137, 0x3f800000 ;  /* 0x3f80000000897802 */ /* 0x000fe40000000f00 */
[----:B------:R-:W-:Y:S02]  /*21f0*/  MOV R136, 0x3f800000 ;  /* 0x3f80000000887802 */ /* 0x000fe40000000f00 */
[----:B------:R-:W-:Y:S02]  /*2200*/  MOV R5, 0xff800000 ;  /* 0xff80000000057802 */ /* 0x000fe40000000f00 */
[----:B------:R-:W-:Y:S02]  /*2210*/  MOV R44, 0xff800000 ;  /* 0xff800000002c7802 */ /* 0x000fe40000000f00 */
[----:B------:R-:W-:Y:S02]  /*2220*/  MOV R157, 0xff800000 ;  /* 0xff800000009d7802 */ /* 0x000fe40000000f00 */
[----:B------:R-:W-:-:S02]  /*2230*/  LOP3.LUT R22, R9, 0x30, R12, 0x78, !PT ;  /* 0x0000003009167812 */ /* 0x000fc400078e780c */
[----:B------:R-:W-:Y:S02]  /*2240*/  LOP3.LUT R23, R14, 0x40, RZ, 0x3c, !PT ;  /* 0x000000400e177812 */ /* 0x000fe400078e3cff */
[----:B------:R-:W-:Y:S02]  /*2250*/  LOP3.LUT R4, R21, 0x40, RZ, 0x3c, !PT ;  /* 0x0000004015047812 */ /* 0x000fe400078e3cff */
.L_x_2:
[----:B------:R-:W-:-:S04]  /*2260*/  IMAD.WIDE R28, R17, 0x2, R222 ;  /* 0x00000002111c7825 */ /* 0x000fc800078e02de */
[C---:B------:R-:W-:Y:S02]  /*2270*/  IMAD.WIDE R36, R17.reuse, 0x2, R218 ;  /* 0x0000000211247825 */ /* 0x040fe400078e02da */
[----:B------:R-:W2:Y:S02]  /*2280*/  LDG.E.U16 R29, [R28.64] ;  /* 0x000000041c1d7981 */ /* 0x000ea4000c1e1500 */
[C---:B------:R-:W-:Y:S02]  /*2290*/  IMAD.WIDE R8, R17.reuse, 0x2, R230 ;  /* 0x0000000211087825 */ /* 0x040fe400078e02e6 */
[----:B------:R-:W3:Y:S02]  /*22a0*/  LDG.E.U16 R37, [R36.64] ;  /* 0x0000000424257981 */ /* 0x000ee4000c1e1500 */
[C---:B------:R-:W-:Y:S02]  /*22b0*/  IMAD.WIDE R24, R17.reuse, 0x2, R226 ;  /* 0x0000000211187825 */ /* 0x040fe400078e02e2 */
[----:B------:R0:W4:Y:S02]  /*22c0*/  LDG.E.U16 R11, [R8.64] ;  /* 0x00000004080b7981 */ /* 0x000124000c1e1500 */
[----:B------:R-:W-:-:S02]  /*22d0*/  IMAD.WIDE R30, R17, 0x2, R220 ;  /* 0x00000002111e7825 */ /* 0x000fc400078e02dc */
[----:B------:R1:W5:Y:S02]  /*22e0*/  LDG.E.U16 R41, [R24.64] ;  /* 0x0000000418297981 */ /* 0x000364000c1e1500 */
[C---:B------:R-:W-:Y:S02]  /*22f0*/  IMAD.WIDE R38, R17.reuse, 0x2, R216 ;  /* 0x0000000211267825 */ /* 0x040fe400078e02d8 */
[----:B------:R-:W5:Y:S02]  /*2300*/  LDG.E.U16 R30, [R30.64] ;  /* 0x000000041e1e7981 */ /* 0x000f64000c1e1500 */
[C---:B------:R-:W-:Y:S02]  /*2310*/  IMAD.WIDE R18, R17.reuse, 0x2, R228 ;  /* 0x0000000211127825 */ /* 0x040fe400078e02e4 */
[----:B------:R-:W5:Y:S02]  /*2320*/  LDG.E.U16 R38, [R38.64] ;  /* 0x0000000426267981 */ /* 0x000f64000c1e1500 */
[----:B------:R-:W-:-:S02]  /*2330*/  IMAD.WIDE R26, R17, 0x2, R224 ;  /* 0x00000002111a7825 */ /* 0x000fc400078e02e0 */
[----:B------:R1:W5:Y:S04]  /*2340*/  LDG.E.U16 R6, [R18.64] ;  /* 0x0000000412067981 */ /* 0x000368000c1e1500 */
[----:B------:R1:W5:Y:S04]  /*2350*/  LDG.E.U16 R16, [R26.64] ;  /* 0x000000041a107981 */ /* 0x000368000c1e1500 */
[----:B------:R-:W-:Y:S01]  /*2360*/  BAR.SYNC.DEFER_BLOCKING 0x0 ;  /* 0x0000000000007b1d */ /* 0x000fe20000010000 */
[----:B0-----:R-:W-:-:S04]  /*2370*/  IMAD.WIDE R8, R10, 0x2, R214 ;  /* 0x000000020a087825 */ /* 0x001fc800078e02d6 */
[----:B-1----:R-:W-:-:S04]  /*2380*/  IMAD.WIDE R18, R10, 0x2, R212 ;  /* 0x000000020a127825 */ /* 0x002fc800078e02d4 */
[----:B------:R-:W-:-:S04]  /*2390*/  IMAD.WIDE R24, R10, 0x2, R210 ;  /* 0x000000020a187825 */ /* 0x000fc800078e02d2 */
[C---:B------:R-:W-:Y:S01]  /*23a0*/  IMAD.WIDE R26, R10.reuse, 0x2, R208 ;  /* 0x000000020a1a7825 */ /* 0x040fe200078e02d0 */
[----:B--2---:R0:W-:Y:S04]  /*23b0*/  STS.U16 [R14+0x8800], R29 ;  /* 0x0088001d0e007388 */ /* 0x0041e80000000400 */
[----:B---3--:R-:W-:Y:S04]  /*23c0*/  STS.U16 [R14+0x8c00], R37 ;  /* 0x008c00250e007388 */ /* 0x008fe80000000400 */
[----:B----4-:R-:W-:Y:S04]  /*23d0*/  STS.U16 [R14+0x8000], R11 ;  /* 0x0080000b0e007388 */ /* 0x010fe80000000400 */
[----:B-----5:R-:W-:Y:S04]  /*23e0*/  STS.U16 [R14+0x8400], R41 ;  /* 0x008400290e007388 */ /* 0x020fe80000000400 */
[----:B------:R1:W-:Y:S04]  /*23f0*/  STS.U16 [R23+0x8a00], R30 ;  /* 0x008a001e17007388 */ /* 0x0003e80000000400 */
[----:B------:R2:W-:Y:S04]  /*2400*/  STS.U16 [R23+0x8e00], R38 ;  /* 0x008e002617007388 */ /* 0x0005e80000000400 */
[----:B------:R-:W-:Y:S04]  /*2410*/  STS.U16 [R23+0x8200], R6 ;  /* 0x0082000617007388 */ /* 0x000fe80000000400 */
[----:B------:R-:W-:Y:S04]  /*2420*/  STS.U16 [R23+0x8600], R16 ;  /* 0x0086001017007388 */ /* 0x000fe80000000400 */
[----:B------:R-:W-:Y:S01]  /*2430*/  BAR.SYNC.DEFER_BLOCKING 0x0 ;  /* 0x0000000000007b1d */ /* 0x000fe20000010000 */
[----:B0-----:R-:W-:-:S04]  /*2440*/  IMAD.WIDE R28, R10, 0x2, R206 ;  /* 0x000000020a1c7825 */ /* 0x001fc800078e02ce */
[----:B-1----:R-:W-:-:S04]  /*2450*/  IMAD.WIDE R30, R10, 0x2, R204 ;  /* 0x000000020a1e7825 */ /* 0x002fc800078e02cc */
[----:B------:R-:W-:-:S04]  /*2460*/  IMAD.WIDE R36, R10, 0x2, R202 ;  /* 0x000000020a247825 */ /* 0x000fc800078e02ca */
[----:B--2---:R-:W-:Y:S01]  /*2470*/  IMAD.WIDE R38, R10, 0x2, R200 ;  /* 0x000000020a267825 */ /* 0x004fe200078e02c8 */
[----:B------:R0:W2:Y:S04]  /*2480*/  LDG.E.U16 R199, [R8.64] ;  /* 0x0000000408c77981 */ /* 0x0000a8000c1e1500 */
[----:B------:R1:W3:Y:S04]  /*2490*/  LDG.E.U16 R19, [R18.64] ;  /* 0x0000000412137981 */ /* 0x0002e8000c1e1500 */
[----:B------:R4:W5:Y:S04]  /*24a0*/  LDG.E.U16 R197, [R24.64] ;  /* 0x0000000418c57981 */ /* 0x000968000c1e1500 */
[----:B------:R4:W2:Y:S04]  /*24b0*/  LDG.E.U16 R159, [R26.64] ;  /* 0x000000041a9f7981 */ /* 0x0008a8000c1e1500 */
[----:B------:R0:W2:Y:S04]  /*24c0*/  LDG.E.U16 R47, [R28.64] ;  /* 0x000000041c2f7981 */ /* 0x0000a8000c1e1500 */
[----:B------:R0:W2:Y:S04]  /*24d0*/  LDG.E.U16 R45, [R30.64] ;  /* 0x000000041e2d7981 */ /* 0x0000a8000c1e1500 */
[----:B------:R0:W2:Y:S04]  /*24e0*/  LDG.E.U16 R41, [R36.64] ;  /* 0x0000000424297981 */ /* 0x0000a8000c1e1500 */
[----:B------:R0:W2:Y:S04]  /*24f0*/  LDG.E.U16 R43, [R38.64] ;  /* 0x00000004262b7981 */ /* 0x0000a8000c1e1500 */
[----:B------:R-:W-:Y:S04]  /*2500*/  LDSM.16.MT88.4 R188, [R15] ;  /* 0x000000000fbc783b */ /* 0x000fe80000004200 */
[----:B------:R-:W0:Y:S04]  /*2510*/  LDSM.16.M88.4 R64, [R21+0x8000] ;  /* 0x008000001540783b */ /* 0x000e280000000200 */
[----:B------:R-:W1:Y:S04]  /*2520*/  LDSM.16.M88.4 R60, [R21+0x8400] ;  /* 0x00840000153c783b */ /* 0x000e680000000200 */
[----:B------:R-:W1:Y:S04]  /*2530*/  LDSM.16.M88.4 R56, [R21+0x8800] ;  /* 0x008800001538783b */ /* 0x000e680000000200 */
[----:B----4-:R-:W4:Y:S04]  /*2540*/  LDSM.16.M88.4 R24, [R21+0x8c00] ;  /* 0x008c00001518783b */ /* 0x010f280000000200 */
[----:B------:R-:W4:Y:S04]  /*2550*/  LDSM.16.MT88.4 R164, [R15+0x100] ;  /* 0x000100000fa4783b */ /* 0x000f280000004200 */
[----:B------:R-:W4:Y:S04]  /*2560*/  LDSM.16.MT88.4 R184, [R15+0x2000] ;  /* 0x002000000fb8783b */ /* 0x000f280000004200 */
[----:B------:R-:W4:Y:S04]  /*2570*/  LDSM.16.MT88.4 R180, [R15+0x2100] ;  /* 0x002100000fb4783b */ /* 0x000f280000004200 */
[----:B------:R-:W-:Y:S04]  /*2580*/  LDSM.16.MT88.4 R176, [R15+0x4000] ;  /* 0x004000000fb0783b */ /* 0x000fe80000004200 */
[----:B------:R-:W4:Y:S04]  /*2590*/  LDSM.16.M88.4 R48, [R4+0x8000] ;  /* 0x008000000430783b */ /* 0x000f280000000200 */
[----:B------:R-:W4:Y:S01]  /*25a0*/  LDSM.16.M88.4 R148, [R4+0x8400] ;  /* 0x008400000494783b */ /* 0x000f220000000200 */
[C---:B0-----:R-:W-:Y:S03]  /*25b0*/  HMMA.16816.F32.BF16 R160, R188.reuse, R64, RZ ;  /* 0x00000040bca0723c */ /* 0x041fe600000418ff */
[----:B------:R-:W0:Y:S04]  /*25c0*/  LDSM.16.M88.4 R28, [R4+0x8800] ;  /* 0x00880000041c783b */ /* 0x000e280000000200 */
[----:B------:R-:W0:Y:S01]  /*25d0*/  LDSM.16.M88.4 R36, [R4+0x8c00] ;  /* 0x008c00000424783b */ /* 0x000e220000000200 */
[C---:B-1----:R-:W-:Y:S03]  /*25e0*/  HMMA.16816.F32.BF16 R168, R188.reuse, R60, RZ ;  /* 0x0000003cbca8723c */ /* 0x042fe600000418ff */
[----:B------:R-:W1:Y:S04]  /*25f0*/  LDSM.16.MT88.4 R128, [R15+0x6000] ;  /* 0x006000000f80783b */ /* 0x000e680000004200 */
[----:B------:R-:W0:Y:S01]  /*2600*/  LDSM.16.MT88.4 R52, [R15+0x4100] ;  /* 0x004100000f34783b */ /* 0x000e220000004200 */
[C---:B------:R-:W-:Y:S08]  /*2610*/  HMMA.16816.F32.BF16 R192, R188.reuse, R56, RZ ;  /* 0x00000038bcc0723c */ /* 0x040ff000000418ff */
[----:B----4-:R-:W-:Y:S08]  /*2620*/  HMMA.16816.F32.BF16 R188, R188, R24, RZ ;  /* 0x00000018bcbc723c */ /* 0x010ff000000418ff */
[----:B------:R-:W-:Y:S08]  /*2630*/  HMMA.16816.F32.BF16 R172, R164, R56, RZ ;  /* 0x00000038a4ac723c */ /* 0x000ff000000418ff */
[----:B------:R-:W-:Y:S08]  /*2640*/  HMMA.16816.F32.BF16 R160, R184, R66, R160 ;  /* 0x00000042b8a0723c */ /* 0x000ff000000418a0 */
[C---:B------:R-:W-:Y:S08]  /*2650*/  HMMA.16816.F32.BF16 R132, R164.reuse, R64, RZ ;  /* 0x00000040a484723c */ /* 0x040ff000000418ff */
[C---:B------:R-:W-:Y:S08]  /*2660*/  HMMA.16816.F32.BF16 R140, R164.reuse, R60, RZ ;  /* 0x0000003ca48c723c */ /* 0x040ff000000418ff */
[----:B------:R-:W-:Y:S08]  /*2670*/  HMMA.16816.F32.BF16 R164, R164, R24, RZ ;  /* 0x00000018a4a4723c */ /* 0x000ff000000418ff */
[C---:B------:R-:W-:Y:S08]  /*2680*/  HMMA.16816.F32.BF16 R168, R184.reuse, R62, R168 ;  /* 0x0000003eb8a8723c */ /* 0x040ff000000418a8 */
[C---:B------:R-:W-:Y:S08]  /*2690*/  HMMA.16816.F32.BF16 R192, R184.reuse, R58, R192 ;  /* 0x0000003ab8c0723c */ /* 0x040ff000000418c0 */
[----:B------:R-:W-:Y:S08]  /*26a0*/  HMMA.16816.F32.BF16 R188, R184, R26, R188 ;  /* 0x0000001ab8bc723c */ /* 0x000ff000000418bc */
[----:B------:R-:W-:Y:S08]  /*26b0*/  HMMA.16816.F32.BF16 R172, R180, R58, R172 ;  /* 0x0000003ab4ac723c */ /* 0x000ff000000418ac */
[----:B------:R-:W-:Y:S08]  /*26c0*/  HMMA.16816.F32.BF16 R56, R176, R48, R160 ;  /* 0x00000030b038723c */ /* 0x000ff000000418a0 */
[----:B------:R-:W-:Y:S08]  /*26d0*/  HMMA.16816.F32.BF16 R164, R180, R26, R164 ;  /* 0x0000001ab4a4723c */ /* 0x000ff000000418a4 */
[----:B------:R-:W-:Y:S08]  /*26e0*/  HMMA.16816.F32.BF16 R24, R176, R148, R168 ;  /* 0x00000094b018723c */ /* 0x000ff000000418a8 */
[----:B------:R-:W-:Y:S08]  /*26f0*/  HMMA.16816.F32.BF16 R132, R180, R66, R132 ;  /* 0x00000042b484723c */ /* 0x000ff00000041884 */
[C---:B0-----:R-:W-:Y:S08]  /*2700*/  HMMA.16816.F32.BF16 R192, R176.reuse, R28, R192 ;  /* 0x0000001cb0c0723c */ /* 0x041ff000000418c0 */
[----:B------:R-:W-:Y:S08]  /*2710*/  HMMA.16816.F32.BF16 R188, R176, R36, R188 ;  /* 0x00000024b0bc723c */ /* 0x000ff000000418bc */
[----:B-1----:R-:W-:Y:S08]  /*2720*/  HMMA.16816.F32.BF16 R56, R128, R50, R56 ;  /* 0x000000328038723c */ /* 0x002ff00000041838 */
[----:B------:R-:W-:Y:S01]  /*2730*/  HMMA.16816.F32.BF16 R140, R180, R62, R140 ;  /* 0x0000003eb48c723c */ /* 0x000fe2000004188c */
[----:B------:R-:W0:Y:S04]  /*2740*/  LDSM.16.MT88.4 R60, [R15+0x6100] ;  /* 0x006100000f3c783b */ /* 0x000e280000004200 */
[----:B------:R-:W-:Y:S03]  /*2750*/  BAR.SYNC.DEFER_BLOCKING 0x0 ;  /* 0x0000000000007b1d */ /* 0x000fe60000010000 */
[----:B------:R-:W-:Y:S08]  /*2760*/  HMMA.16816.F32.BF16 R24, R128, R150, R24 ;  /* 0x000000968018723c */ /* 0x000ff00000041818 */
[----:B------:R-:W-:Y:S08]  /*2770*/  HMMA.16816.F32.BF16 R64, R52, R48, R132 ;  /* 0x000000303440723c */ /* 0x000ff00000041884 */
[----:B------:R-:W-:Y:S01]  /*2780*/  HMMA.16816.F32.BF16 R132, R128, R30, R192 ;  /* 0x0000001e8084723c */ /* 0x000fe200000418c0 */
[----:B------:R-:W-:-:S02]  /*2790*/  FMUL R6, R56, c[0x0][0x188] ;  /* 0x0000620038067a20 */ /* 0x000fc40000400000 */
[----:B------:R-:W-:-:S05]  /*27a0*/  FMUL R9, R57, c[0x0][0x188] ;  /* 0x0000620039097a20 */ /* 0x000fca0000400000 */
[----:B------:R-:W-:Y:S01]  /*27b0*/  HMMA.16816.F32.BF16 R128, R128, R38, R188 ;  /* 0x000000268080723c */ /* 0x000fe200000418bc */
[----:B------:R-:W-:Y:S01]  /*27c0*/  FMUL R8, R24, c[0x0][0x188] ;  /* 0x0000620018087a20 */ /* 0x000fe20000400000 */
[----:B------:R-:W-:-:S06]  /*27d0*/  FMNMX R9, R6, R9, !PT ;  /* 0x0000000906097209 */ /* 0x000fcc0007800000 */
[----:B------:R-:W-:Y:S01]  /*27e0*/  HMMA.16816.F32.BF16 R140, R52, R148, R140 ;  /* 0x00000094348c723c */ /* 0x000fe2000004188c */
[----:B------:R-:W-:Y:S01]  /*27f0*/  FMUL R6, R25, c[0x0][0x188] ;  /* 0x0000620019067a20 */ /* 0x000fe20000400000 */
[----:B------:R-:W-:-:S06]  /*2800*/  FMNMX R9, R8, R9, !PT ;  /* 0x0000000908097209 */ /* 0x000fcc0007800000 */
[----:B------:R-:W-:Y:S01]  /*2810*/  HMMA.16816.F32.BF16 R172, R52, R28, R172 ;  /* 0x0000001c34ac723c */ /* 0x000fe200000418ac */
[----:B------:R-:W-:Y:S01]  /*2820*/  FMUL R8, R132, c[0x0][0x188] ;  /* 0x0000620084087a20 */ /* 0x000fe20000400000 */
[----:B------:R-:W-:Y:S01]  /*2830*/  FMNMX R9, R6, R9, !PT ;  /* 0x0000000906097209 */ /* 0x000fe20007800000 */
[----:B------:R-:W-:-:S03]  /*2840*/  FMUL R6, R133, c[0x0][0x188] ;  /* 0x0000620085067a20 */ /* 0x000fc60000400000 */
[----:B------:R-:W-:Y:S02]  /*2850*/  FMNMX R9, R8, R9, !PT ;  /* 0x0000000908097209 */ /* 0x000fe40007800000 */
[----:B0-----:R-:W-:Y:S01]  /*2860*/  HMMA.16816.F32.BF16 R48, R60, R50, R64 ;  /* 0x000000323c30723c */ /* 0x001fe20000041840 */
[----:B------:R-:W-:Y:S01]  /*2870*/  FMUL R8, R128, c[0x0][0x188] ;  /* 0x0000620080087a20 */ /* 0x000fe20000400000 */
[----:B------:R-:W-:Y:S01]  /*2880*/  FMNMX R9, R6, R9, !PT ;  /* 0x0000000906097209 */ /* 0x000fe20007800000 */
[----:B------:R-:W-:-:S03]  /*2890*/  FMUL R6, R58, c[0x0][0x188] ;  /* 0x000062003a067a20 */ /* 0x000fc60000400000 */
[----:B------:R-:W-:Y:S01]  /*28a0*/  FMNMX R8, R8, R9, !PT ;  /* 0x0000000908087209 */ /* 0x000fe20007800000 */
[----:B------:R-:W-:Y:S01]  /*28b0*/  FMUL R9, R59, c[0x0][0x188] ;  /* 0x000062003b097a20 */ /* 0x000fe20000400000 */
[----:B------:R-:W-:Y:S01]  /*28c0*/  HMMA.16816.F32.BF16 R164, R52, R36, R164 ;  /* 0x0000002434a4723c */ /* 0x000fe200000418a4 */
[----:B------:R-:W-:-:S07]  /*28d0*/  FMUL R11, R129, c[0x0][0x188] ;  /* 0x00006200810b7a20 */ /* 0x000fce0000400000 */
[----:B------:R-:W-:Y:S01]  /*28e0*/  HMMA.16816.F32.BF16 R148, R60, R150, R140 ;  /* 0x000000963c94723c */ /* 0x000fe2000004188c */
[----:B------:R-:W-:Y:S01]  /*28f0*/  FMNMX R9, R6, R9, !PT ;  /* 0x0000000906097209 */ /* 0x000fe20007800000 */
[----:B------:R-:W-:Y:S01]  /*2900*/  FMUL R6, R26, c[0x0][0x188] ;  /* 0x000062001a067a20 */ /* 0x000fe20000400000 */
[----:B------:R-:W-:Y:S01]  /*2910*/  FMNMX R16, R11, R8, !PT ;  /* 0x000000080b107209 */ /* 0x000fe20007800000 */
[----:B------:R-:W-:-:S04]  /*2920*/  FMUL R8, R27, c[0x0][0x188] ;  /* 0x000062001b087a20 */ /* 0x000fc80000400000 */
[C---:B------:R-:W-:Y:S01]  /*2930*/  HMMA.16816.F32.BF16 R28, R60.reuse, R30, R172 ;  /* 0x0000001e3c1c723c */ /* 0x040fe200000418ac */
[----:B------:R-:W-:Y:S01]  /*2940*/  FMNMX R9, R6, R9, !PT ;  /* 0x0000000906097209 */ /* 0x000fe20007800000 */
[----:B------:R-:W0:Y:S01]  /*2950*/  SHFL.BFLY PT, R55, R16, 0x2, 0x1f ;  /* 0x0c401f0010377f89 */ /* 0x000e2200000e0000 */
[----:B------:R-:W-:Y:S02]  /*2960*/  FMUL R6, R134, c[0x0][0x188] ;  /* 0x0000620086067a20 */ /* 0x000fe40000400000 */
[----:B------:R-:W-:Y:S01]  /*2970*/  FMNMX R11, R8, R9, !PT ;  /* 0x00000009080b7209 */ /* 0x000fe20007800000 */
[----:B------:R-:W-:Y:S02]  /*2980*/  FMUL R8, R48, c[0x0][0x188] ;  /* 0x0000620030087a20 */ /* 0x000fe40000400000 */
[----:B------:R-:W-:Y:S01]  /*2990*/  FMUL R9, R49, c[0x0][0x188] ;  /* 0x0000620031097a20 */ /* 0x000fe20000400000 */
[----:B------:R-:W-:Y:S01]  /*29a0*/  FMNMX R53, R6, R11, !PT ;  /* 0x0000000b06357209 */ /* 0x000fe20007800000 */
[----:B------:R-:W-:Y:S01]  /*29b0*/  FMUL R6, R135, c[0x0][0x188] ;  /* 0x0000620087067a20 */ /* 0x000fe20000400000 */
[----:B------:R-:W-:Y:S02]  /*29c0*/  HMMA.16816.F32.BF16 R36, R60, R38, R164 ;  /* 0x000000263c24723c */ /* 0x000fe400000418a4 */
[----:B------:R-:W-:Y:S01]  /*29d0*/  FMNMX R18, R8, R9, !PT ;  /* 0x0000000908127209 */ /* 0x000fe20007800000 */
[----:B------:R-:W-:Y:S01]  /*29e0*/  FMUL R8, R130, c[0x0][0x188] ;  /* 0x0000620082087a20 */ /* 0x000fe20000400000 */
[----:B------:R-:W-:Y:S01]  /*29f0*/  FMNMX R53, R6, R53, !PT ;  /* 0x0000003506357209 */ /* 0x000fe20007800000 */
[----:B------:R-:W-:-:S02]  /*2a00*/  FMUL R11, R148, c[0x0][0x188] ;  /* 0x00006200940b7a20 */ /* 0x000fc40000400000 */
[----:B------:R-:W-:Y:S01]  /*2a10*/  FMUL R9, R149, c[0x0][0x188] ;  /* 0x0000620095097a20 */ /* 0x000fe20000400000 */
[----:B------:R-:W-:Y:S01]  /*2a20*/  FMNMX R53, R8, R53, !PT ;  /* 0x0000003508357209 */ /* 0x000fe20007800000 */
[----:B------:R-:W-:Y:S01]  /*2a30*/  FMUL R6, R131, c[0x0][0x188] ;  /* 0x0000620083067a20 */ /* 0x000fe20000400000 */
[----:B------:R-:W-:-:S03]  /*2a40*/  FMNMX R18, R11, R18, !PT ;  /* 0x000000120b127209 */ /* 0x000fc60007800000 */
[----:B------:R-:W-:Y:S01]  /*2a50*/  FMUL R8, R28, c[0x0][0x188] ;  /* 0x000062001c087a20 */ /* 0x000fe20000400000 */
[----:B------:R-:W-:Y:S01]  /*2a60*/  FMNMX R11, R9, R18, !PT ;  /* 0x00000012090b7209 */ /* 0x000fe20007800000 */
[----:B------:R-:W-:Y:S01]  /*2a70*/  FMUL R9, R51, c[0x0][0x188] ;  /* 0x0000620033097a20 */ /* 0x000fe20000400000 */
[----:B------:R-:W-:Y:S01]  /*2a80*/  FMNMX R53, R6, R53, !PT ;  /* 0x0000003506357209 */ /* 0x000fe20007800000 */
[----:B------:R-:W-:Y:S01]  /*2a90*/  FMUL R6, R50, c[0x0][0x188] ;  /* 0x0000620032067a20 */ /* 0x000fe20000400000 */
[----:B0-----:R-:W-:Y:S02]  /*2aa0*/  FMNMX R20, R16, R55, !PT ;  /* 0x0000003710147209 */ /* 0x001fe40007800000 */
[----:B------:R-:W-:Y:S01]  /*2ab0*/  FMNMX R16, R8, R11, !PT ;  /* 0x0000000b08107209 */ /* 0x000fe20007800000 */
[----:B------:R-:W-:Y:S01]  /*2ac0*/  FMUL R8, R150, c[0x0][0x188] ;  /* 0x0000620096087a20 */ /* 0x000fe20000400000 */
[----:B------:R-:W-:Y:S01]  /*2ad0*/  FMNMX R55, R6, R9, !PT ;  /* 0x0000000906377209 */ /* 0x000fe20007800000 */
[----:B------:R-:W-:-:S02]  /*2ae0*/  FMUL R6, R151, c[0x0][0x188] ;  /* 0x0000620097067a20 */ /* 0x000fc40000400000 */
[----:B------:R-:W-:Y:S01]  /*2af0*/  FMUL R11, R29, c[0x0][0x188] ;  /* 0x000062001d0b7a20 */ /* 0x000fe20000400000 */
[----:B------:R-:W-:Y:S01]  /*2b00*/  FMNMX R55, R8, R55, !PT ;  /* 0x0000003708377209 */ /* 0x000fe20007800000 */
[----:B------:R-:W-:Y:S02]  /*2b10*/  FMUL R8, R30, c[0x0][0x188] ;  /* 0x000062001e087a20 */ /* 0x000fe40000400000 */
[----:B------:R-:W-:Y:S01]  /*2b20*/  FMUL R9, R36, c[0x0][0x188] ;  /* 0x0000620024097a20 */ /* 0x000fe20000400000 */
[----:B------:R-:W-:Y:S02]  /*2b30*/  FMNMX R55, R6, R55, !PT ;  /* 0x0000003706377209 */ /* 0x000fe40007800000 */
[----:B------:R-:W-:Y:S01]  /*2b40*/  FMNMX R16, R11, R16, !PT ;  /* 0x000000100b107209 */ /* 0x000fe20007800000 */
[----:B------:R-:W-:Y:S01]  /*2b50*/  FMUL R6, R31, c[0x0][0x188] ;  /* 0x000062001f067a20 */ /* 0x000fe20000400000 */
[----:B------:R-:W-:Y:S01]  /*2b60*/  FMNMX R55, R8, R55, !PT ;  /* 0x0000003708377209 */ /* 0x000fe20007800000 */
[----:B------:R-:W-:Y:S01]  /*2b70*/  FMUL R11, R37, c[0x0][0x188] ;  /* 0x00006200250b7a20 */ /* 0x000fe20000400000 */
[----:B------:R-:W-:-:S02]  /*2b80*/  FMNMX R16, R9, R16, !PT ;  /* 0x0000001009107209 */ /* 0x000fc40007800000 */
[----:B------:R-:W-:Y:S01]  /*2b90*/  FMNMX R55, R6, R55, !PT ;  /* 0x0000003706377209 */ /* 0x000fe20007800000 */
[----:B------:R-:W-:Y:S01]  /*2ba0*/  FMUL R6, R38, c[0x0][0x188] ;  /* 0x0000620026067a20 */ /* 0x000fe20000400000 */
[----:B------:R-:W-:Y:S01]  /*2bb0*/  FMNMX R11, R11, R16, !PT ;  /* 0x000000100b0b7209 */ /* 0x000fe20007800000 */
[----:B------:R-:W0:Y:S01]  /*2bc0*/  SHFL.BFLY PT, R61, R20, 0x1, 0x1f ;  /* 0x0c201f00143d7f89 */ /* 0x000e2200000e0000 */
[----:B------:R-:W-:Y:S02]  /*2bd0*/  FMUL R8, R39, c[0x0][0x188] ;  /* 0x0000620027087a20 */ /* 0x000fe40000400000 */
[----:B------:R-:W-:Y:S01]  /*2be0*/  FMNMX R55, R6, R55, !PT ;  /* 0x0000003706377209 */ /* 0x000fe20007800000 */
[----:B------:R-:W1:Y:S04]  /*2bf0*/  SHFL.BFLY PT, R18, R53, 0x2, 0x1f ;  /* 0x0c401f0035127f89 */ /* 0x000e6800000e0000 */
[----:B------:R-:W4:Y:S01]  /*2c00*/  SHFL.BFLY PT, R40, R11, 0x2, 0x1f ;  /* 0x0c401f000b287f89 */ /* 0x000f2200000e0000 */
[----:B------:R-:W-:-:S05]  /*2c10*/  FMNMX R8, R8, R55, !PT ;  /* 0x0000003708087209 */ /* 0x000fca0007800000 */
[----:B------:R-:W2:Y:S01]  /*2c20*/  SHFL.BFLY PT, R55, R8, 0x2, 0x1f ;  /* 0x0c401f0008377f89 */ /* 0x000ea200000e0000 */
[----:B0-----:R-:W-:Y:S02]  /*2c30*/  FMNMX R16, R20, R61, !PT ;  /* 0x0000003d14107209 */ /* 0x001fe40007800000 */
[----:B-1----:R-:W-:Y:S02]  /*2c40*/  FMNMX R18, R53, R18, !PT ;  /* 0x0000001235127209 */ /* 0x002fe40007800000 */
[----:B----4-:R-:W-:Y:S02]  /*2c50*/  FMNMX R40, R11, R40, !PT ;  /* 0x000000280b287209 */ /* 0x010fe40007800000 */
[----:B------:R-:W-:Y:S01]  /*2c60*/  FMNMX R16, R16, R7, !PT ;  /* 0x0000000710107209 */ /* 0x000fe20007800000 */
[----:B------:R-:W0:Y:S04]  /*2c70*/  SHFL.BFLY PT, R53, R18, 0x1, 0x1f ;  /* 0x0c201f0012357f89 */ /* 0x000e2800000e0000 */
[----:B------:R-:W1:Y:S01]  /*2c80*/  SHFL.BFLY PT, R11, R40, 0x1, 0x1f ;  /* 0x0c201f00280b7f89 */ /* 0x000e6200000e0000 */
[----:B------:R-:W-:Y:S01]  /*2c90*/  FADD R20, -R16, R7 ;  /* 0x0000000710147221 */ /* 0x000fe20000000100 */
[----:B--2---:R-:W-:-:S03]  /*2ca0*/  FMNMX R55, R8, R55, !PT ;  /* 0x0000003708377209 */ /* 0x004fc60007800000 */
[----:B------:R-:W-:Y:S02]  /*2cb0*/  FMUL R144, R20, 1.4426950216293334961 ;  /* 0x3fb8aa3b14907820 */ /* 0x000fe40000400000 */
[----:B------:R-:W2:Y:S01]  /*2cc0*/  SHFL.BFLY PT, R20, R55, 0x1, 0x1f ;  /* 0x0c201f0037147f89 */ /* 0x000ea200000e0000 */
[----:B------:R-:W-:-:S03]  /*2cd0*/  FFMA R25, R25, c[0x0][0x188], -R16 ;  /* 0x0000620019197a23 */ /* 0x000fc60000000810 */
[----:B------:R-:W-:Y:S01]  /*2ce0*/  STS.U16 [R14+0x8000], R199 ;  /* 0x008000c70e007388 */ /* 0x000fe20000000400 */
[----:B------:R-:W-:-:S03]  /*2cf0*/  FMUL R25, R25, 1.4426950216293334961 ;  /* 0x3fb8aa3b19197820 */ /* 0x000fc60000400000 */
[----:B---3--:R3:W-:Y:S04]  /*2d00*/  STS.U16 [R14+0x8200], R19 ;  /* 0x008200130e007388 */ /* 0x0087e80000000400 */
[----:B-----5:R-:W-:Y:S04]  /*2d10*/  STS.U16 [R14+0x8400], R197 ;  /* 0x008400c50e007388 */ /* 0x020fe80000000400 */
[----:B------:R-:W-:Y:S04]  /*2d20*/  STS.U16 [R14+0x8600], R159 ;  /* 0x0086009f0e007388 */ /* 0x000fe80000000400 */
[----:B------:R-:W-:Y:S04]  /*2d30*/  STS.U16 [R14+0x8800], R47 ;  /* 0x0088002f0e007388 */ /* 0x000fe80000000400 */
[----:B------:R4:W-:Y:S04]  /*2d40*/  STS.U16 [R14+0x8a00], R45 ;  /* 0x008a002d0e007388 */ /* 0x0009e80000000400 */
[----:B------:R-:W-:Y:S04]  /*2d50*/  STS.U16 [R14+0x8c00], R41 ;  /* 0x008c00290e007388 */ /* 0x000fe80000000400 */
[----:B------:R-:W-:Y:S04]  /*2d60*/  STS.U16 [R14+0x8e00], R43 ;  /* 0x008e002b0e007388 */ /* 0x000fe80000000400 */
[----:B------:R-:W-:Y:S01]  /*2d70*/  BAR.SYNC.DEFER_BLOCKING 0x0 ;  /* 0x0000000000007b1d */ /* 0x000fe20000010000 */
[----:B0-----:R-:W-:-:S05]  /*2d80*/  FMNMX R18, R18, R53, !PT ;  /* 0x0000003512127209 */ /* 0x001fca0007800000 */
[----:B------:R1:W-:Y:S01]  /*2d90*/  MUFU.EX2 R7, R25 ;  /* 0x0000001900077308 */ /* 0x0003e20000000800 */
[----:B------:R-:W-:Y:S02]  /*2da0*/  FMNMX R18, R18, R5, !PT ;  /* 0x0000000512127209 */ /* 0x000fe40007800000 */
[----:B-1----:R-:W-:-:S04]  /*2db0*/  FMNMX R25, R40, R11, !PT ;  /* 0x0000000b28197209 */ /* 0x002fc80007800000 */
[----:B---3--:R-:W-:Y:S01]  /*2dc0*/  FMNMX R19, R25, R44, !PT ;  /* 0x0000002c19137209 */ /* 0x008fe20007800000 */
[----:B------:R-:W-:Y:S01]  /*2dd0*/  FFMA R56, R56, c[0x0][0x188], -R16 ;  /* 0x0000620038387a23 */ /* 0x000fe20000000810 */
[----:B--2---:R-:W-:Y:S01]  /*2de0*/  FMNMX R20, R55, R20, !PT ;  /* 0x0000001437147209 */ /* 0x004fe20007800000 */
[--C-:B------:R-:W-:Y:S02]  /*2df0*/  FFMA R58, R58, c[0x0][0x188], -R18.reuse ;  /* 0x000062003a3a7a23 */ /* 0x100fe40000000812 */
[----:B------:R-:W-:Y:S01]  /*2e00*/  FFMA R59, R59, c[0x0][0x188], -R18 ;  /* 0x000062003b3b7a23 */ /* 0x000fe20000000812 */
[----:B------:R-:W-:Y:S01]  /*2e10*/  LDSM.16.M88.4 R40, [R22+0x8200] ;  /* 0x008200001628783b */ /* 0x000fe20000000200 */
[----:B------:R-:W-:Y:S01]  /*2e20*/  FFMA R49, R49, c[0x0][0x188], -R19 ;  /* 0x0000620031317a23 */ /* 0x000fe20000000813 */
[----:B------:R-:W-:Y:S01]  /*2e30*/  FMNMX R20, R20, R157, !PT ;  /* 0x0000009d14147209 */ /* 0x000fe20007800000 */
[----:B------:R-:W-:Y:S01]  /*2e40*/  FMUL R56, R56, 1.4426950216293334961 ;  /* 0x3fb8aa3b38387820 */ /* 0x000fe20000400000 */
[----:B------:R-:W-:Y:S01]  /*2e50*/  LDSM.16.M88.4 R60, [R22+0x8400] ;  /* 0x00840000163c783b */ /* 0x000fe20000000200 */
[----:B------:R-:W-:-:S02]  /*2e60*/  FFMA R57, R57, c[0x0][0x188], -R16 ;  /* 0x0000620039397a23 */ /* 0x000fc40000000810 */
[----:B------:R-:W-:Y:S01]  /*2e70*/  FFMA R24, R24, c[0x0][0x188], -R16 ;  /* 0x0000620018187a23 */ /* 0x000fe20000000810 */
[----:B------:R-:W-:Y:S01]  /*2e80*/  LDSM.16.M88.4 R52, [R22+0x8800] ;  /* 0x008800001634783b */ /* 0x000fe20000000200 */
[----:B------:R-:W-:Y:S02]  /*2e90*/  FMUL R58, R58, 1.4426950216293334961 ;  /* 0x3fb8aa3b3a3a7820 */ /* 0x000fe40000400000 */
[----:B------:R-:W-:Y:S02]  /*2ea0*/  FMUL R59, R59, 1.4426950216293334961 ;  /* 0x3fb8aa3b3b3b7820 */ /* 0x000fe40000400000 */
[--C-:B------:R-:W-:Y:S02]  /*2eb0*/  FFMA R26, R26, c[0x0][0x188], -R18.reuse ;  /* 0x000062001a1a7a23 */ /* 0x100fe40000000812 */
[----:B------:R-:W-:Y:S02]  /*2ec0*/  FFMA R27, R27, c[0x0][0x188], -R18 ;  /* 0x000062001b1b7a23 */ /* 0x000fe40000000812 */
[----:B------:R-:W-:-:S02]  /*2ed0*/  FADD R5, -R18, R5 ;  /* 0x0000000512057221 */ /* 0x000fc40000000100 */
[--C-:B------:R-:W-:Y:S02]  /*2ee0*/  FFMA R48, R48, c[0x0][0x188], -R19.reuse ;  /* 0x0000620030307a23 */ /* 0x100fe40000000813 */
[----:B------:R-:W-:Y:S02]  /*2ef0*/  FMUL R46, R49, 1.4426950216293334961 ;  /* 0x3fb8aa3b312e7820 */ /* 0x000fe40000400000 */
[----:B----4-:R-:W-:Y:S02]  /*2f00*/  FFMA R45, R148, c[0x0][0x188], -R19 ;  /* 0x00006200942d7a23 */ /* 0x010fe40000000813 */
[----:B------:R-:W-:Y:S01]  /*2f10*/  FADD R64, -R19, R44 ;  /* 0x0000002c13407221 */ /* 0x000fe20000000100 */
[----:B------:R-:W-:Y:S01]  /*2f20*/  MUFU.EX2 R152, R56 ;  /* 0x0000003800987308 */ /* 0x000fe20000000800 */
[----:B------:R-:W-:Y:S02]  /*2f30*/  FMUL R138, R5, 1.4426950216293334961 ;  /* 0x3fb8aa3b058a7820 */ /* 0x000fe40000400000 */
[----:B------:R-:W-:-:S02]  /*2f40*/  FMUL R9, R57, 1.4426950216293334961 ;  /* 0x3fb8aa3b39097820 */ /* 0x000fc40000400000 */
[----:B------:R-:W-:Y:S02]  /*2f50*/  FMUL R6, R24, 1.4426950216293334961 ;  /* 0x3fb8aa3b18067820 */ /* 0x000fe40000400000 */
[----:B------:R-:W-:Y:S01]  /*2f60*/  FMUL R11, R26, 1.4426950216293334961 ;  /* 0x3fb8aa3b1a0b7820 */ /* 0x000fe20000400000 */
[----:B------:R-:W-:Y:S01]  /*2f70*/  MUFU.EX2 R147, R58 ;  /* 0x0000003a00937308 */ /* 0x000fe20000000800 */
[----:B------:R-:W-:Y:S02]  /*2f80*/  FMUL R8, R27, 1.4426950216293334961 ;  /* 0x3fb8aa3b1b087820 */ /* 0x000fe40000400000 */
[----:B------:R-:W-:Y:S01]  /*2f90*/  FMUL R5, R48, 1.4426950216293334961 ;  /* 0x3fb8aa3b30057820 */ /* 0x000fe20000400000 */
[----:B------:R-:W0:Y:S01]  /*2fa0*/  LDSM.16.M88.4 R24, [R22+0x8000] ;  /* 0x008000001618783b */ /* 0x000e220000000200 */
[--C-:B------:R-:W-:Y:S02]  /*2fb0*/  FFMA R158, R50, c[0x0][0x188], -R20.reuse ;  /* 0x00006200329e7a23 */ /* 0x100fe40000000814 */
[----:B------:R-:W-:Y:S01]  /*2fc0*/  FFMA R159, R51, c[0x0][0x188], -R20 ;  /* 0x00006200339f7a23 */ /* 0x000fe20000000814 */
[----:B------:R1:W-:Y:S01]  /*2fd0*/  MUFU.EX2 R146, R59 ;  /* 0x0000003b00927308 */ /* 0x0003e20000000800 */
[----:B------:R-:W-:Y:S01]  /*2fe0*/  FMUL R156, R45, 1.4426950216293334961 ;  /* 0x3fb8aa3b2d9c7820 */ /* 0x000fe20000400000 */
[----:B------:R-:W-:Y:S01]  /*2ff0*/  LDSM.16.M88.4 R48, [R22+0x8a00] ;  /* 0x008a00001630783b */ /* 0x000fe20000000200 */
[----:B------:R-:W-:-:S03]  /*3000*/  FMUL R163, R64, 1.4426950216293334961 ;  /* 0x3fb8aa3b40a37820 */ /* 0x000fc60000400000 */
[----:B------:R-:W-:Y:S02]  /*3010*/  LDSM.16.M88.4 R64, [R22+0x8e00] ;  /* 0x008e00001640783b */ /* 0x000fe40000000200 */
[----:B------:R2:W-:Y:S02]  /*3020*/  MUFU.EX2 R148, R46 ;  /* 0x0000002e00947308 */ /* 0x0005e40000000800 */
[----:B-1----:R-:W1:Y:S04]  /*3030*/  LDSM.16.M88.4 R56, [R22+0x8600] ;  /* 0x008600001638783b */ /* 0x002e680000000200 */
[----:B--2---:R-:W2:Y:S01]  /*3040*/  LDSM.16.M88.4 R44, [R22+0x8c00] ;  /* 0x008c0000162c783b */ /* 0x004ea20000000200 */
[----:B------:R-:W-:Y:S02]  /*3050*/  FFMA R160, R150, c[0x0][0x188], -R20 ;  /* 0x0000620096a07a23 */ /* 0x000fe40000000814 */
[----:B------:R-:W-:-:S02]  /*3060*/  FFMA R149, R149, c[0x0][0x188], -R19 ;  /* 0x0000620095957a23 */ /* 0x000fc40000000813 */
[----:B------:R-:W-:Y:S02]  /*3070*/  FMUL R161, R158, 1.4426950216293334961 ;  /* 0x3fb8aa3b9ea17820 */ /* 0x000fe40000400000 */
[----:B------:R-:W-:Y:S01]  /*3080*/  FFMA R151, R151, c[0x0][0x188], -R20 ;  /* 0x0000620097977a23 */ /* 0x000fe20000000814 */
[----:B------:R3:W-:Y:S01]  /*3090*/  MUFU.EX2 R158, R163 ;  /* 0x000000a3009e7308 */ /* 0x0007e20000000800 */
[----:B------:R-:W-:Y:S02]  /*30a0*/  FMUL R162, R159, 1.4426950216293334961 ;  /* 0x3fb8aa3b9fa27820 */ /* 0x000fe40000400000 */
[----:B------:R-:W-:Y:S02]  /*30b0*/  FMUL R159, R160, 1.4426950216293334961 ;  /* 0x3fb8aa3ba09f7820 */ /* 0x000fe40000400000 */
[----:B------:R-:W-:-:S03]  /*30c0*/  FMUL R149, R149, 1.4426950216293334961 ;  /* 0x3fb8aa3b95957820 */ /* 0x000fc60000400000 */
[----:B------:R-:W-:Y:S01]  /*30d0*/  MUFU.EX2 R9, R9 ;  /* 0x0000000900097308 */ /* 0x000fe20000000800 */
[----:B---3--:R-:W-:Y:S02]  /*30e0*/  FADD R163, -R20, R157 ;  /* 0x0000009d14a37221 */ /* 0x008fe40000000100 */
[----:B------:R-:W-:-:S05]  /*30f0*/  FMUL R160, R151, 1.4426950216293334961 ;  /* 0x3fb8aa3b97a07820 */ /* 0x000fca0000400000 */
[----:B------:R-:W-:Y:S01]  /*3100*/  MUFU.EX2 R6, R6 ;  /* 0x0000000600067308 */ /* 0x000fe20000000800 */
[----:B------:R-:W-:-:S07]  /*3110*/  FMUL R163, R163, 1.4426950216293334961 ;  /* 0x3fb8aa3ba3a37820 */ /* 0x000fce0000400000 */
[----:B------:R-:W3:Y:S08]  /*3120*/  MUFU.EX2 R144, R144 ;  /* 0x0000009000907308 */ /* 0x000ef00000000800 */
[----:B------:R-:W-:Y:S08]  /*3130*/  MUFU.EX2 R11, R11 ;  /* 0x0000000b000b7308 */ /* 0x000ff00000000800 */
[----:B------:R-:W-:Y:S08]  /*3140*/  MUFU.EX2 R8, R8 ;  /* 0x0000000800087308 */ /* 0x000ff00000000800 */
[----:B------:R-:W4:Y:S08]  /*3150*/  MUFU.EX2 R138, R138 ;  /* 0x0000008a008a7308 */ /* 0x000f300000000800 */
[----:B------:R-:W-:Y:S08]  /*3160*/  MUFU.EX2 R5, R5 ;  /* 0x0000000500057308 */ /* 0x000ff00000000800 */
[----:B------:R-:W-:Y:S08]  /*3170*/  MUFU.EX2 R156, R156 ;  /* 0x0000009c009c7308 */ /* 0x000ff00000000800 */
[----:B------:R-:W-:Y:S08]  /*3180*/  MUFU.EX2 R149, R149 ;  /* 0x0000009500957308 */ /* 0x000ff00000000800 */
[----:B------:R-:W-:Y:S08]  /*3190*/  MUFU.EX2 R150, R161 ;  /* 0x000000a100967308 */ /* 0x000ff00000000800 */
[----:B------:R-:W-:Y:S08]  /*31a0*/  MUFU.EX2 R157, R162 ;  /* 0x000000a2009d7308 */ /* 0x000ff00000000800 */
[----:B------:R-:W-:Y:S08]  /*31b0*/  MUFU.EX2 R159, R159 ;  /* 0x0000009f009f7308 */ /* 0x000ff00000000800 */
[----:B------:R-:W5:Y:S08]  /*31c0*/  MUFU.EX2 R151, R163 ;  /* 0x000000a300977308 */ /* 0x000f700000000800 */
[----:B------:R-:W0:Y:S01]  /*31d0*/  MUFU.EX2 R160, R160 ;  /* 0x000000a000a07308 */ /* 0x000e220000000800 */
[C---:B---3--:R-:W-:Y:S01]  /*31e0*/  FMUL R124, R144.reuse, R124 ;  /* 0x0000007c907c7220 */ /* 0x048fe20000400000 */
[----:B------:R-:W-:Y:S01]  /*31f0*/  F2FP.BF16.PACK_AB R140, R9, R152 ;  /* 0x00000098098c723e */ /* 0x000fe200000010ff */
[----:B------:R-:W-:Y:S01]  /*3200*/  FMUL R125, R144, R125 ;  /* 0x0000007d907d7220 */ /* 0x000fe20000400000 */
[----:B------:R-:W-:Y:S01]  /*3210*/  F2FP.BF16.PACK_AB R142, R7, R6 ;  /* 0x00000006078e723e */ /* 0x000fe200000010ff */
[----:B----4-:R-:W-:Y:S01]  /*3220*/  FMUL R126, R138, R126 ;  /* 0x0000007e8a7e7220 */ /* 0x010fe20000400000 */
[----:B------:R-:W-:Y:S01]  /*3230*/  F2FP.BF16.PACK_AB R141, R146, R147 ;  /* 0x00000093928d723e */ /* 0x000fe200000010ff */
[----:B------:R-:W-:Y:S01]  /*3240*/  FMUL R127, R138, R127 ;  /* 0x0000007f8a7f7220 */ /* 0x000fe20000400000 */
[----:B------:R-:W-:Y:S01]  /*3250*/  F2FP.BF16.PACK_AB R143, R8, R11 ;  /* 0x0000000b088f723e */ /* 0x000fe200000010ff */
[----:B------:R-:W-:-:S02]  /*3260*/  FMUL R120, R144, R120 ;  /* 0x0000007890787220 */ /* 0x000fc40000400000 */
[----:B------:R-:W-:Y:S02]  /*3270*/  FMUL R121, R144, R121 ;  /* 0x0000007990797220 */ /* 0x000fe40000400000 */
[C---:B------:R-:W-:Y:S02]  /*3280*/  FMUL R122, R138.reuse, R122 ;  /* 0x0000007a8a7a7220 */ /* 0x040fe40000400000 */
[----:B------:R-:W-:Y:S02]  /*3290*/  FMUL R123, R138, R123 ;  /* 0x0000007b8a7b7220 */ /* 0x000fe40000400000 */
[C---:B------:R-:W-:Y:S02]  /*32a0*/  FMUL R116, R144.reuse, R116 ;  /* 0x0000007490747220 */ /* 0x040fe40000400000 */
[----:B------:R-:W-:Y:S02]  /*32b0*/  FMUL R117, R144, R117 ;  /* 0x0000007590757220 */ /* 0x000fe40000400000 */
        /* <DEDUP_REMOVED lines=20> */
[----:B------:R-:W-:Y:S02]  /*3400*/  FMUL R97, R144, R97 ;  /* 0x0000006190617220 */ /* 0x000fe40000400000 */
[----:B------:R-:W-:Y:S01]  /*3410*/  FMUL R99, R138, R99 ;  /* 0x000000638a637220 */ /* 0x000fe20000400000 */
[----:B0-----:R-:W-:Y:S01]  /*3420*/  HMMA.16816.F32.BF16 R124, R140, R24, R124 ;  /* 0x000000188c7c723c */ /* 0x001fe2000004187c */
[C---:B------:R-:W-:Y:S02]  /*3430*/  FMUL R92, R158.reuse, R92 ;  /* 0x0000005c9e5c7220 */ /* 0x040fe40000400000 */
[----:B------:R-:W-:Y:S02]  /*3440*/  FMUL R93, R158, R93 ;  /* 0x0000005d9e5d7220 */ /* 0x000fe40000400000 */
[----:B-----5:R-:W-:-:S02]  /*3450*/  FMUL R94, R151, R94 ;  /* 0x0000005e975e7220 */ /* 0x020fc40000400000 */
[C---:B------:R-:W-:Y:S01]  /*3460*/  FMUL R95, R151.reuse, R95 ;  /* 0x0000005f975f7220 */ /* 0x040fe20000400000 */
[C---:B------:R-:W-:Y:S01]  /*3470*/  HMMA.16816.F32.BF16 R120, R140.reuse, R40, R120 ;  /* 0x000000288c78723c */ /* 0x040fe20000041878 */
[C---:B------:R-:W-:Y:S02]  /*3480*/  FMUL R84, R158.reuse, R84 ;  /* 0x000000549e547220 */ /* 0x040fe40000400000 */
[C---:B------:R-:W-:Y:S02]  /*3490*/  FMUL R85, R158.reuse, R85 ;  /* 0x000000559e557220 */ /* 0x040fe40000400000 */
[C---:B------:R-:W-:Y:S02]  /*34a0*/  FMUL R86, R151.reuse, R86 ;  /* 0x0000005697567220 */ /* 0x040fe40000400000 */
[----:B------:R-:W-:Y:S01]  /*34b0*/  FMUL R87, R151, R87 ;  /* 0x0000005797577220 */ /* 0x000fe20000400000 */
[----:B------:R-:W-:Y:S01]  /*34c0*/  HMMA.16816.F32.BF16 R116, R140, R60, R116 ;  /* 0x0000003c8c74723c */ /* 0x000fe20000041874 */
[----:B------:R-:W-:-:S02]  /*34d0*/  FMUL R68, R158, R68 ;  /* 0x000000449e447220 */ /* 0x000fc40000400000 */
[C---:B------:R-:W-:Y:S02]  /*34e0*/  FMUL R69, R158.reuse, R69 ;  /* 0x000000459e457220 */ /* 0x040fe40000400000 */
[C---:B------:R-:W-:Y:S02]  /*34f0*/  FMUL R70, R151.reuse, R70 ;  /* 0x0000004697467220 */ /* 0x040fe40000400000 */
[C---:B------:R-:W-:Y:S01]  /*3500*/  FMUL R71, R151.reuse, R71 ;  /* 0x0000004797477220 */ /* 0x040fe20000400000 */
[----:B-1----:R-:W-:Y:S01]  /*3510*/  HMMA.16816.F32.BF16 R112, R140, R56, R112 ;  /* 0x000000388c70723c */ /* 0x002fe20000041870 */
[C---:B------:R-:W-:Y:S02]  /*3520*/  FMUL R80, R158.reuse, R80 ;  /* 0x000000509e507220 */ /* 0x040fe40000400000 */
[----:B------:R-:W-:Y:S02]  /*3530*/  FMUL R81, R158, R81 ;  /* 0x000000519e517220 */ /* 0x000fe40000400000 */
[----:B------:R-:W-:-:S03]  /*3540*/  FMUL R82, R151, R82 ;  /* 0x0000005297527220 */ /* 0x000fc60000400000 */
[----:B------:R-:W-:Y:S01]  /*3550*/  HMMA.16816.F32.BF16 R108, R140, R52, R108 ;  /* 0x000000348c6c723c */ /* 0x000fe2000004186c */
[----:B------:R-:W-:Y:S02]  /*3560*/  FMUL R83, R151, R83 ;  /* 0x0000005397537220 */ /* 0x000fe40000400000 */
[----:B------:R-:W-:-:S05]  /*3570*/  FFMA R133, R133, c[0x0][0x188], -R16 ;  /* 0x0000620085857a23 */ /* 0x000fca0000000810 */
[----:B------:R-:W-:Y:S01]  /*3580*/  HMMA.16816.F32.BF16 R104, R140, R48, R104 ;  /* 0x000000308c68723c */ /* 0x000fe20000041868 */
[----:B------:R-:W-:Y:S02]  /*3590*/  FFMA R134, R134, c[0x0][0x188], -R18 ;  /* 0x0000620086867a23 */ /* 0x000fe40000000812 */
[----:B------:R-:W-:-:S05]  /*35a0*/  FFMA R37, R37, c[0x0][0x188], -R19 ;  /* 0x0000620025257a23 */ /* 0x000fca0000000813 */
[----:B--2---:R-:W-:Y:S01]  /*35b0*/  HMMA.16816.F32.BF16 R100, R140, R44, R100 ;  /* 0x0000002c8c64723c */ /* 0x004fe20000041864 */
[----:B------:R-:W-:-:S07]  /*35c0*/  FFMA R30, R30, c[0x0][0x188], -R20 ;  /* 0x000062001e1e7a23 */ /* 0x000fce0000000814 */
[----:B------:R-:W-:Y:S01]  /*35d0*/  HMMA.16816.F32.BF16 R96, R140, R64, R96 ;  /* 0x000000408c60723c */ /* 0x000fe20000041860 */
[----:B------:R-:W-:-:S06]  /*35e0*/  FFMA R132, R132, c[0x0][0x188], -R16 ;  /* 0x0000620084847a23 */ /* 0x000fcc0000000810 */
[----:B------:R-:W-:Y:S02]  /*35f0*/  F2FP.BF16.PACK_AB R140, R148, R5 ;  /* 0x00000005948c723e */ /* 0x000fe400000010ff */
[----:B------:R-:W-:Y:S02]  /*3600*/  F2FP.BF16.PACK_AB R141, R157, R150 ;  /* 0x000000969d8d723e */ /* 0x000fe400000010ff */
[----:B------:R-:W-:Y:S02]  /*3610*/  F2FP.BF16.PACK_AB R142, R149, R156 ;  /* 0x0000009c958e723e */ /* 0x000fe400000010ff */
[----:B------:R-:W-:Y:S01]  /*3620*/  F2FP.BF16.PACK_AB R143, R160, R159 ;  /* 0x0000009fa08f723e */ /* 0x000fe200000010ff */
[----:B------:R-:W-:Y:S02]  /*3630*/  FFMA R135, R135, c[0x0][0x188], -R18 ;  /* 0x0000620087877a23 */ /* 0x000fe40000000812 */
[C---:B------:R-:W-:Y:S02]  /*3640*/  FMUL R72, R158.reuse, R72 ;  /* 0x000000489e487220 */ /* 0x040fe40000400000 */
[----:B------:R-:W-:-:S02]  /*3650*/  FMUL R73, R158, R73 ;  /* 0x000000499e497220 */ /* 0x000fc40000400000 */
[C---:B------:R-:W-:Y:S01]  /*3660*/  FMUL R74, R151.reuse, R74 ;  /* 0x0000004a974a7220 */ /* 0x040fe20000400000 */
[C---:B------:R-:W-:Y:S01]  /*3670*/  HMMA.16816.F32.BF16 R92, R140.reuse, R24, R92 ;  /* 0x000000188c5c723c */ /* 0x040fe2000004185c */
[----:B------:R-:W-:Y:S02]  /*3680*/  FMUL R75, R151, R75 ;  /* 0x0000004b974b7220 */ /* 0x000fe40000400000 */
[--C-:B------:R-:W-:Y:S02]  /*3690*/  FFMA R28, R28, c[0x0][0x188], -R19.reuse ;  /* 0x000062001c1c7a23 */ /* 0x100fe40000000813 */
[----:B------:R-:W-:Y:S02]  /*36a0*/  FFMA R36, R36, c[0x0][0x188], -R19 ;  /* 0x0000620024247a23 */ /* 0x000fe40000000813 */
[C---:B------:R-:W-:Y:S01]  /*36b0*/  FMUL R88, R158.reuse, R88 ;  /* 0x000000589e587220 */ /* 0x040fe20000400000 */
[----:B------:R-:W-:Y:S01]  /*36c0*/  HMMA.16816.F32.BF16 R84, R140, R60, R84 ;  /* 0x0000003c8c54723c */ /* 0x000fe20000041854 */
[----:B------:R-:W-:-:S02]  /*36d0*/  FMUL R89, R158, R89 ;  /* 0x000000599e597220 */ /* 0x000fc40000400000 */
[C---:B------:R-:W-:Y:S02]  /*36e0*/  FMUL R90, R151.reuse, R90 ;  /* 0x0000005a975a7220 */ /* 0x040fe40000400000 */
[----:B------:R-:W-:Y:S02]  /*36f0*/  FMUL R91, R151, R91 ;  /* 0x0000005b975b7220 */ /* 0x000fe40000400000 */
[----:B------:R-:W-:Y:S01]  /*3700*/  FMUL R25, R133, 1.4426950216293334961 ;  /* 0x3fb8aa3b85197820 */ /* 0x000fe20000400000 */
[----:B------:R-:W-:Y:S01]  /*3710*/  HMMA.16816.F32.BF16 R68, R140, R44, R68 ;  /* 0x0000002c8c44723c */ /* 0x000fe20000041844 */
[----:B------:R-:W-:Y:S02]  /*3720*/  FMUL R60, R134, 1.4426950216293334961 ;  /* 0x3fb8aa3b863c7820 */ /* 0x000fe40000400000 */
[C---:B------:R-:W-:Y:S02]  /*3730*/  FMUL R76, R158.reuse, R76 ;  /* 0x0000004c9e4c7220 */ /* 0x040fe40000400000 */
[----:B------:R-:W-:-:S02]  /*3740*/  FMUL R77, R158, R77 ;  /* 0x0000004d9e4d7220 */ /* 0x000fc40000400000 */
[C---:B------:R-:W-:Y:S01]  /*3750*/  FMUL R78, R151.reuse, R78 ;  /* 0x0000004e974e7220 */ /* 0x040fe20000400000 */
[----:B------:R-:W-:Y:S01]  /*3760*/  HMMA.16816.F32.BF16 R80, R140, R56, R80 ;  /* 0x000000388c50723c */ /* 0x000fe20000041850 */
[----:B------:R-:W-:Y:S02]  /*3770*/  FMUL R79, R151, R79 ;  /* 0x0000004f974f7220 */ /* 0x000fe40000400000 */
[----:B------:R-:W-:Y:S02]  /*3780*/  FMUL R45, R37, 1.4426950216293334961 ;  /* 0x3fb8aa3b252d7820 */ /* 0x000fe40000400000 */
[----:B------:R-:W-:Y:S02]  /*3790*/  FMUL R37, R30, 1.4426950216293334961 ;  /* 0x3fb8aa3b1e257820 */ /* 0x000fe40000400000 */
[----:B------:R-:W-:Y:S02]  /*37a0*/  FMUL R132, R132, 1.4426950216293334961 ;  /* 0x3fb8aa3b84847820 */ /* 0x000fe40000400000 */
[----:B------:R-:W-:-:S02]  /*37b0*/  FMUL R135, R135, 1.4426950216293334961 ;  /* 0x3fb8aa3b87877820 */ /* 0x000fc40000400000 */
[----:B------:R-:W-:Y:S02]  /*37c0*/  FFMA R29, R29, c[0x0][0x188], -R19 ;  /* 0x000062001d1d7a23 */ /* 0x000fe40000000813 */
[----:B------:R-:W-:Y:S02]  /*37d0*/  FMUL R28, R28, 1.4426950216293334961 ;  /* 0x3fb8aa3b1c1c7820 */ /* 0x000fe40000400000 */
[----:B------:R-:W-:Y:S02]  /*37e0*/  FMUL R56, R36, 1.4426950216293334961 ;  /* 0x3fb8aa3b24387820 */ /* 0x000fe40000400000 */
[----:B------:R-:W-:Y:S01]  /*37f0*/  FFMA R36, R31, c[0x0][0x188], -R20 ;  /* 0x000062001f247a23 */ /* 0x000fe20000000814 */
[----:B------:R-:W-:Y:S01]  /*3800*/  HMMA.16816.F32.BF16 R72, R140, R48, R72 ;  /* 0x000000308c48723c */ /* 0x000fe20000041848 */
[--C-:B------:R-:W-:Y:S02]  /*3810*/  FFMA R128, R128, c[0x0][0x188], -R16.reuse ;  /* 0x0000620080807a23 */ /* 0x100fe40000000810 */
[----:B------:R-:W-:-:S02]  /*3820*/  FFMA R129, R129, c[0x0][0x188], -R16 ;  /* 0x0000620081817a23 */ /* 0x000fc40000000810 */
[--C-:B------:R-:W-:Y:S01]  /*3830*/  FFMA R131, R131, c[0x0][0x188], -R18.reuse ;  /* 0x0000620083837a23 */ /* 0x100fe20000000812 */
[----:B------:R-:W-:Y:S01]  /*3840*/  MUFU.EX2 R24, R132 ;  /* 0x0000008400187308 */ /* 0x000fe20000000800 */
[----:B------:R-:W-:Y:S01]  /*3850*/  FFMA R130, R130, c[0x0][0x188], -R18 ;  /* 0x0000620082827a23 */ /* 0x000fe20000000812 */
[C---:B------:R-:W-:Y:S01]  /*3860*/  HMMA.16816.F32.BF16 R88, R140.reuse, R40, R88 ;  /* 0x000000288c58723c */ /* 0x040fe20000041858 */
[----:B------:R-:W-:Y:S02]  /*3870*/  FMUL R29, R29, 1.4426950216293334961 ;  /* 0x3fb8aa3b1d1d7820 */ /* 0x000fe40000400000 */
[----:B------:R-:W-:Y:S02]  /*3880*/  FFMA R38, R38, c[0x0][0x188], -R20 ;  /* 0x0000620026267a23 */ /* 0x000fe40000000814 */
[----:B------:R-:W-:Y:S01]  /*3890*/  FMUL R36, R36, 1.4426950216293334961 ;  /* 0x3fb8aa3b24247820 */ /* 0x000fe20000400000 */
[----:B------:R-:W0:Y:S01]  /*38a0*/  MUFU.EX2 R25, R25 ;  /* 0x0000001900197308 */ /* 0x000e220000000800 */
[----:B------:R-:W-:Y:S01]  /*38b0*/  FMUL R40, R128, 1.4426950216293334961 ;  /* 0x3fb8aa3b80287820 */ /* 0x000fe20000400000 */
[----:B------:R-:W-:Y:S01]  /*38c0*/  HMMA.16816.F32.BF16 R76, R140, R52, R76 ;  /* 0x000000348c4c723c */ /* 0x000fe2000004184c */
[----:B------:R-:W-:-:S02]  /*38d0*/  FMUL R41, R129, 1.4426950216293334961 ;  /* 0x3fb8aa3b81297820 */ /* 0x000fc40000400000 */
[----:B------:R-:W-:-:S03]  /*38e0*/  FADD R9, R152, R9 ;  /* 0x0000000998097221 */ /* 0x000fc60000000000 */
[----:B------:R-:W-:Y:S01]  /*38f0*/  MUFU.EX2 R60, R60 ;  /* 0x0000003c003c7308 */ /* 0x000fe20000000800 */
[----:B------:R-:W-:Y:S02]  /*3900*/  FMUL R53, R131, 1.4426950216293334961 ;  /* 0x3fb8aa3b83357820 */ /* 0x000fe40000400000 */
[----:B------:R-:W-:-:S05]  /*3910*/  FADD R5, R5, R148 ;  /* 0x0000009405057221 */ /* 0x000fca0000000000 */
[----:B------:R-:W1:Y:S01]  /*3920*/  MUFU.EX2 R57, R135 ;  /* 0x0000008700397308 */ /* 0x000e620000000800 */
[----:B------:R-:W-:Y:S02]  /*3930*/  FMUL R130, R130, 1.4426950216293334961 ;  /* 0x3fb8aa3b82827820 */ /* 0x000fe40000400000 */
[----:B------:R-:W-:-:S05]  /*3940*/  FFMA R39, R39, c[0x0][0x188], -R20 ;  /* 0x0000620027277a23 */ /* 0x000fca0000000814 */
[----:B------:R0:W2:Y:S01]  /*3950*/  MUFU.EX2 R48, R28 ;  /* 0x0000001c00307308 */ /* 0x0000a20000000800 */
[----:B------:R-:W-:Y:S02]  /*3960*/  FADD R146, R147, R146 ;  /* 0x0000009293927221 */ /* 0x000fe40000000000 */
[----:B------:R-:W-:-:S05]  /*3970*/  FADD R150, R150, R157 ;  /* 0x0000009d96967221 */ /* 0x000fca0000000000 */
[----:B------:R-:W3:Y:S01]  /*3980*/  MUFU.EX2 R37, R37 ;  /* 0x0000002500257308 */ /* 0x000ee20000000800 */
[----:B------:R-:W-:Y:S02]  /*3990*/  FMUL R38, R38, 1.4426950216293334961 ;  /* 0x3fb8aa3b26267820 */ /* 0x000fe40000400000 */
[----:B------:R-:W-:-:S05]  /*39a0*/  FADD R6, R6, R9 ;  /* 0x0000000906067221 */ /* 0x000fca0000000000 */
[----:B------:R1:W4:Y:S01]  /*39b0*/  MUFU.EX2 R49, R29 ;  /* 0x0000001d00317308 */ /* 0x0003220000000800 */
[----:B------:R-:W-:Y:S02]  /*39c0*/  FADD R156, R156, R5 ;  /* 0x000000059c9c7221 */ /* 0x000fe40000000000 */
[----:B------:R-:W-:-:S05]  /*39d0*/  FADD R11, R11, R146 ;  /* 0x000000920b0b7221 */ /* 0x000fca0000000000 */
[----:B------:R-:W-:Y:S01]  /*39e0*/  MUFU.EX2 R44, R56 ;  /* 0x00000038002c7308 */ /* 0x000fe20000000800 */
[----:B------:R-:W-:Y:S02]  /*39f0*/  FADD R159, R159, R150 ;  /* 0x000000969f9f7221 */ /* 0x000fe40000000000 */
[----:B------:R-:W-:-:S05]  /*3a00*/  FMUL R39, R39, 1.4426950216293334961 ;  /* 0x3fb8aa3b27277820 */ /* 0x000fca0000400000 */
[----:B------:R-:W5:Y:S01]  /*3a10*/  MUFU.EX2 R56, R36 ;  /* 0x0000002400387308 */ /* 0x000f620000000800 */
[----:B------:R-:W-:Y:S02]  /*3a20*/  FADD R7, R7, R6 ;  /* 0x0000000607077221 */ /* 0x000fe40000000000 */
[----:B------:R-:W-:-:S05]  /*3a30*/  FADD R149, R149, R156 ;  /* 0x0000009c95957221 */ /* 0x000fca0000000000 */
[----:B------:R-:W-:Y:S01]  /*3a40*/  MUFU.EX2 R40, R40 ;  /* 0x0000002800287308 */ /* 0x000fe20000000800 */
[----:B------:R-:W-:Y:S02]  /*3a50*/  FADD R11, R8, R11 ;  /* 0x0000000b080b7221 */ /* 0x000fe40000000000 */
[----:B------:R-:W-:-:S05]  /*3a60*/  FADD R160, R160, R159 ;  /* 0x0000009fa0a07221 */ /* 0x000fca0000000000 */
[----:B------:R-:W0:Y:S08]  /*3a70*/  MUFU.EX2 R41, R41 ;  /* 0x0000002900297308 */ /* 0x000e300000000800 */
[----:B------:R-:W-:Y:S08]  /*3a80*/  MUFU.EX2 R52, R130 ;  /* 0x0000008200347308 */ /* 0x000ff00000000800 */
[----:B------:R-:W3:Y:S01]  /*3a90*/  MUFU.EX2 R53, R53 ;  /* 0x0000003500357308 */ /* 0x000ee20000000800 */
[----:B0-----:R-:W-:-:S07]  /*3aa0*/  F2FP.BF16.PACK_AB R28, R25, R24 ;  /* 0x00000018191c723e */ /* 0x001fce00000010ff */
[----:B------:R-:W0:Y:S01]  /*3ab0*/  MUFU.EX2 R5, R38 ;  /* 0x0000002600057308 */ /* 0x000e220000000800 */
[----:B-1----:R-:W-:Y:S01]  /*3ac0*/  F2FP.BF16.PACK_AB R29, R57, R60 ;  /* 0x0000003c391d723e */ /* 0x002fe200000010ff */
[----:B--2---:R-:W-:Y:S02]  /*3ad0*/  FADD R8, R48, R149 ;  /* 0x0000009530087221 */ /* 0x004fe40000000000 */
[----:B------:R-:W-:-:S04]  /*3ae0*/  FADD R24, R24, R7 ;  /* 0x0000000718187221 */ /* 0x000fc80000000000 */
[----:B------:R-:W1:Y:S01]  /*3af0*/  MUFU.EX2 R45, R45 ;  /* 0x0000002d002d7308 */ /* 0x000e620000000800 */
[----:B------:R-:W-:Y:S02]  /*3b00*/  FADD R60, R60, R11 ;  /* 0x0000000b3c3c7221 */ /* 0x000fe40000000000 */
[----:B---3--:R-:W-:-:S05]  /*3b10*/  FADD R9, R37, R160 ;  /* 0x000000a025097221 */ /* 0x008fca0000000000 */
[----:B------:R-:W2:Y:S01]  /*3b20*/  MUFU.EX2 R6, R39 ;  /* 0x0000002700067308 */ /* 0x000ea20000000800 */
[----:B----4-:R-:W-:Y:S02]  /*3b30*/  FADD R7, R49, R8 ;  /* 0x0000000831077221 */ /* 0x010fe40000000000 */
[----:B------:R-:W-:Y:S02]  /*3b40*/  FADD R25, R25, R24 ;  /* 0x0000001819197221 */ /* 0x000fe40000000000 */
[----:B------:R-:W-:Y:S02]  /*3b50*/  FADD R57, R57, R60 ;  /* 0x0000003c39397221 */ /* 0x000fe40000000000 */
[----:B-----5:R-:W-:Y:S01]  /*3b60*/  FADD R8, R56, R9 ;  /* 0x0000000938087221 */ /* 0x020fe20000000000 */
[----:B------:R-:W-:Y:S01]  /*3b70*/  F2FP.BF16.PACK_AB R30, R41, R40 ;  /* 0x00000028291e723e */ /* 0x000fe200000010ff */
[----:B------:R-:W-:Y:S01]  /*3b80*/  FADD R24, R44, R7 ;  /* 0x000000072c187221 */ /* 0x000fe20000000000 */
[----:B------:R-:W-:Y:S01]  /*3b90*/  F2FP.BF16.PACK_AB R31, R53, R52 ;  /* 0x00000034351f723e */ /* 0x000fe200000010ff */
[----:B------:R-:W-:-:S02]  /*3ba0*/  FADD R40, R40, R25 ;  /* 0x0000001928287221 */ /* 0x000fc40000000000 */
[----:B------:R-:W-:Y:S02]  /*3bb0*/  FADD R52, R52, R57 ;  /* 0x0000003934347221 */ /* 0x000fe40000000000 */
[----:B0-----:R-:W-:Y:S02]  /*3bc0*/  FADD R7, R5, R8 ;  /* 0x0000000805077221 */ /* 0x001fe40000000000 */
[----:B------:R-:W-:Y:S02]  /*3bd0*/  FADD R40, R41, R40 ;  /* 0x0000002829287221 */ /* 0x000fe40000000000 */
[----:B------:R-:W-:Y:S02]  /*3be0*/  FADD R52, R53, R52 ;  /* 0x0000003435347221 */ /* 0x000fe40000000000 */
[----:B-1----:R-:W-:Y:S02]  /*3bf0*/  FADD R24, R45, R24 ;  /* 0x000000182d187221 */ /* 0x002fe40000000000 */
[----:B--2---:R-:W-:Y:S01]  /*3c00*/  FADD R7, R6, R7 ;  /* 0x0000000706077221 */ /* 0x004fe20000000000 */
[----:B------:R-:W0:Y:S04]  /*3c10*/  SHFL.BFLY PT, R9, R40, 0x2, 0x1f ;  /* 0x0c401f0028097f89 */ /* 0x000e2800000e0000 */
[----:B------:R-:W1:Y:S04]  /*3c20*/  SHFL.BFLY PT, R11, R52, 0x2, 0x1f ;  /* 0x0c401f00340b7f89 */ /* 0x000e6800000e0000 */
[----:B------:R-:W2:Y:S04]  /*3c30*/  SHFL.BFLY PT, R25, R24, 0x2, 0x1f ;  /* 0x0c401f0018197f89 */ /* 0x000ea800000e0000 */
[----:B------:R-:W3:Y:S01]  /*3c40*/  SHFL.BFLY PT, R8, R7, 0x2, 0x1f ;  /* 0x0c401f0007087f89 */ /* 0x000ee200000e0000 */
[----:B------:R-:W-:-:S02]  /*3c50*/  F2FP.BF16.PACK_AB R36, R49, R48 ;  /* 0x000000303124723e */ /* 0x000fc400000010ff */
[----:B------:R-:W-:Y:S02]  /*3c60*/  F2FP.BF16.PACK_AB R37, R56, R37 ;  /* 0x000000253825723e */ /* 0x000fe400000010ff */
[----:B------:R-:W-:Y:S02]  /*3c70*/  F2FP.BF16.PACK_AB R38, R45, R44 ;  /* 0x0000002c2d26723e */ /* 0x000fe400000010ff */
[----:B------:R-:W-:Y:S01]  /*3c80*/  F2FP.BF16.PACK_AB R39, R6, R5 ;  /* 0x000000050627723e */ /* 0x000fe200000010ff */
[C---:B------:R-:W-:Y:S02]  /*3c90*/  FMUL R32, R158.reuse, R32 ;  /* 0x000000209e207220 */ /* 0x040fe40000400000 */
[----:B------:R-:W-:Y:S02]  /*3ca0*/  FMUL R33, R158, R33 ;  /* 0x000000219e217220 */ /* 0x000fe40000400000 */
[C---:B------:R-:W-:Y:S02]  /*3cb0*/  FMUL R34, R151.reuse, R34 ;  /* 0x0000002297227220 */ /* 0x040fe40000400000 */
[----:B------:R-:W-:-:S02]  /*3cc0*/  FMUL R35, R151, R35 ;  /* 0x0000002397237220 */ /* 0x000fc40000400000 */
[----:B0-----:R-:W-:Y:S02]  /*3cd0*/  FADD R9, R40, R9 ;  /* 0x0000000928097221 */ /* 0x001fe40000000000 */
[----:B-1----:R-:W-:Y:S02]  /*3ce0*/  FADD R11, R52, R11 ;  /* 0x0000000b340b7221 */ /* 0x002fe40000000000 */
[----:B--2---:R-:W-:Y:S02]  /*3cf0*/  FADD R25, R24, R25 ;  /* 0x0000001918197221 */ /* 0x004fe40000000000 */
[----:B---3--:R-:W-:Y:S01]  /*3d00*/  FADD R7, R7, R8 ;  /* 0x0000000807077221 */ /* 0x008fe20000000000 */
[-C--:B------:R-:W-:Y:S01]  /*3d10*/  HMMA.16816.F32.BF16 R124, R28, R26.reuse, R124 ;  /* 0x0000001a1c7c723c */ /* 0x080fe2000004187c */
[----:B------:R-:W0:Y:S04]  /*3d20*/  SHFL.BFLY PT, R6, R9, 0x1, 0x1f ;  /* 0x0c201f0009067f89 */ /* 0x000e2800000e0000 */
[----:B------:R-:W1:Y:S03]  /*3d30*/  SHFL.BFLY PT, R8, R11, 0x1, 0x1f ;  /* 0x0c201f000b087f89 */ /* 0x000e6600000e0000 */
[----:B------:R-:W-:Y:S01]  /*3d40*/  HMMA.16816.F32.BF16 R92, R36, R26, R92 ;  /* 0x0000001a245c723c */ /* 0x000fe2000004185c */
[----:B------:R-:W2:Y:S04]  /*3d50*/  SHFL.BFLY PT, R24, R25, 0x1, 0x1f ;  /* 0x0c201f0019187f89 */ /* 0x000ea800000e0000 */
[----:B------:R-:W3:Y:S03]  /*3d60*/  SHFL.BFLY PT, R26, R7, 0x1, 0x1f ;  /* 0x0c201f00071a7f89 */ /* 0x000ee600000e0000 */
[----:B------:R-:W-:Y:S01]  /*3d70*/  HMMA.16816.F32.BF16 R32, R140, R64, R32 ;  /* 0x000000408c20723c */ /* 0x000fe20000041820 */
[----:B------:R-:W-:-:S04]  /*3d80*/  IADD3 R3, R3, 0x20, RZ ;  /* 0x0000002003037810 */ /* 0x000fc80007ffe0ff */
[----:B------:R-:W-:Y:S02]  /*3d90*/  ISETP.GE.AND P0, PT, R3, c[0x0][0x1d0], PT ;  /* 0x0000740003007a0c */ /* 0x000fe40003f06270 */
[----:B------:R-:W-:Y:S01]  /*3da0*/  MOV R5, 0x20 ;  /* 0x0000002000057802 */ /* 0x000fe20000000f00 */
[----:B------:R-:W-:Y:S01]  /*3db0*/  HMMA.16816.F32.BF16 R120, R28, R42, R120 ;  /* 0x0000002a1c78723c */ /* 0x000fe20000041878 */
[----:B0-----:R-:W-:Y:S02]  /*3dc0*/  FADD R6, R9, R6 ;  /* 0x0000000609067221 */ /* 0x001fe40000000000 */
[----:B-1----:R-:W-:-:S05]  /*3dd0*/  FADD R8, R11, R8 ;  /* 0x000000080b087221 */ /* 0x002fca0000000000 */
[----:B------:R-:W-:Y:S01]  /*3de0*/  HMMA.16816.F32.BF16 R116, R28, R62, R116 ;  /* 0x0000003e1c74723c */ /* 0x000fe20000041874 */
[----:B--2---:R-:W-:Y:S02]  /*3df0*/  FADD R24, R25, R24 ;  /* 0x0000001819187221 */ /* 0x004fe40000000000 */
[----:B---3--:R-:W-:-:S05]  /*3e00*/  FADD R26, R7, R26 ;  /* 0x0000001a071a7221 */ /* 0x008fca0000000000 */
[----:B------:R-:W-:Y:S01]  /*3e10*/  HMMA.16816.F32.BF16 R112, R28, R58, R112 ;  /* 0x0000003a1c70723c */ /* 0x000fe20000041870 */
[C---:B------:R-:W-:Y:S01]  /*3e20*/  IMAD R10, R5.reuse, c[0x0][0x1b4], R10 ;  /* 0x00006d00050a7a24 */ /* 0x040fe200078e020a */
[----:B------:R-:W-:Y:S01]  /*3e30*/  MOV R7, R16 ;  /* 0x0000001000077202 */ /* 0x000fe20000000f00 */
[----:B------:R-:W-:Y:S01]  /*3e40*/  IMAD R17, R5, c[0x0][0x1a4], R17 ;  /* 0x0000690005117a24 */ /* 0x000fe200078e0211 */
[----:B------:R-:W-:Y:S01]  /*3e50*/  MOV R5, R18 ;  /* 0x0000001200057202 */ /* 0x000fe20000000f00 */
[----:B------:R-:W-:-:S03]  /*3e60*/  FFMA R145, R144, R145, R6 ;  /* 0x0000009190917223 */ /* 0x000fc60000000006 */
[----:B------:R-:W-:Y:S01]  /*3e70*/  HMMA.16816.F32.BF16 R108, R28, R54, R108 ;  /* 0x000000361c6c723c */ /* 0x000fe2000004186c */
[----:B------:R-:W-:Y:S01]  /*3e80*/  FFMA R139, R138, R139, R8 ;  /* 0x0000008b8a8b7223 */ /* 0x000fe20000000008 */
[----:B------:R-:W-:Y:S01]  /*3e90*/  MOV R44, R19 ;  /* 0x00000013002c7202 */ /* 0x000fe20000000f00 */
[----:B------:R-:W-:Y:S01]  /*3ea0*/  FFMA R137, R158, R137, R24 ;  /* 0x000000899e897223 */ /* 0x000fe20000000018 */
[----:B------:R-:W-:Y:S01]  /*3eb0*/  MOV R157, R20 ;  /* 0x00000014009d7202 */ /* 0x000fe20000000f00 */
[----:B------:R-:W-:-:S03]  /*3ec0*/  FFMA R136, R151, R136, R26 ;  /* 0x0000008897887223 */ /* 0x000fc6000000001a */
[C---:B------:R-:W-:Y:S08]  /*3ed0*/  HMMA.16816.F32.BF16 R104, R28.reuse, R50, R104 ;  /* 0x000000321c68723c */ /* 0x040ff00000041868 */
[C---:B------:R-:W-:Y:S08]  /*3ee0*/  HMMA.16816.F32.BF16 R100, R28.reuse, R46, R100 ;  /* 0x0000002e1c64723c */ /* 0x040ff00000041864 */
[----:B------:R-:W-:Y:S08]  /*3ef0*/  HMMA.16816.F32.BF16 R96, R28, R66, R96 ;  /* 0x000000421c60723c */ /* 0x000ff00000041860 */
[C---:B------:R-:W-:Y:S08]  /*3f00*/  HMMA.16816.F32.BF16 R88, R36.reuse, R42, R88 ;  /* 0x0000002a2458723c */ /* 0x040ff00000041858 */
[C---:B------:R-:W-:Y:S08]  /*3f10*/  HMMA.16816.F32.BF16 R84, R36.reuse, R62, R84 ;  /* 0x0000003e2454723c */ /* 0x040ff00000041854 */
[C---:B------:R-:W-:Y:S08]  /*3f20*/  HMMA.16816.F32.BF16 R80, R36.reuse, R58, R80 ;  /* 0x0000003a2450723c */ /* 0x040ff00000041850 */
[C---:B------:R-:W-:Y:S08]  /*3f30*/  HMMA.16816.F32.BF16 R76, R36.reuse, R54, R76 ;  /* 0x00000036244c723c */ /* 0x040ff0000004184c */
[C---:B------:R-:W-:Y:S08]  /*3f40*/  HMMA.16816.F32.BF16 R72, R36.reuse, R50, R72 ;  /* 0x000000322448723c */ /* 0x040ff00000041848 */
[C---:B------:R-:W-:Y:S08]  /*3f50*/  HMMA.16816.F32.BF16 R68, R36.reuse, R46, R68 ;  /* 0x0000002e2444723c */ /* 0x040ff00000041844 */
[----:B------:R-:W-:Y:S01]  /*3f60*/  HMMA.16816.F32.BF16 R32, R36, R66, R32 ;  /* 0x000000422420723c */ /* 0x000fe20000041820 */
[----:B------:R-:W-:Y:S01]  /*3f70*/  @P0 CALL.REL.NOINC `(.L_x_1) ;  /* 0x0000001000000944 */ /* 0x000fe20003c00000 */
[----:B------:R-:W-:Y:S06]  /*3f80*/  BRA `(.L_x_2) ;  /* 0xffffe2d000007947 */ /* 0x000fec000383ffff */
.L_x_1:
[----:B------:R-:W-:-:S03]  /*3f90*/  NOP ;  /* 0x0000000000007918 */ /* 0x000fc60000000000 */
[----:B------:R-:W-:Y:S02]  /*3fa0*/  MOV R3, R20 ;  /* 0x0000001400037202 */ /* 0x000fe40000000f00 */
[----:B------:R-:W-:-:S02]  /*3fb0*/  MOV R14, R19 ;  /* 0x00000013000e7202 */ /* 0x000fc40000000f00 */
[----:B------:R-:W-:Y:S02]  /*3fc0*/  MOV R15, R18 ;  /* 0x00000012000f7202 */ /* 0x000fe40000000f00 */
[----:B------:R-:W-:-:S07]  /*3fd0*/  MOV R28, R16 ;  /* 0x00000010001c7202 */ /* 0x000fce0000000f00 */
.L_x_0:
[----:B------:R-:W-:Y:S01]  /*3fe0*/  SHF.L.U32 R8, R0, 0x2, RZ ;  /* 0x0000000200087819 */ /* 0x000fe200000006ff */
[C---:B------:R-:W-:Y:S01]  /*3ff0*/  FMUL R24, R145.reuse, 8388608 ;  /* 0x4b00000091187820 */ /* 0x040fe20000400000 */
[----:B------:R-:W-:Y:S01]  /*4000*/  MOV R27, R35 ;  /* 0x00000023001b7202 */ /* 0x000fe20000000f00 */
[----:B------:R-:W-:Y:S01]  /*4010*/  FMUL R35, R136, 8388608 ;  /* 0x4b00000088237820 */ /* 0x000fe20000400000 */
[----:B------:R-:W-:Y:S01]  /*4020*/  FSETP.GEU.AND P1, PT, R145, 1.175494350822287508e-38, PT ;  /* 0x008000009100780b */ /* 0x000fe20003f2e000 */
[----:B------:R-:W-:Y:S01]  /*4030*/  FMUL R25, R139, 8388608 ;  /* 0x4b0000008b197820 */ /* 0x000fe20000400000 */
[----:B------:R-:W-:Y:S01]  /*4040*/  SHF.L.U32 R5, R0, 0x9, RZ ;  /* 0x0000000900057819 */ /* 0x000fe200000006ff */
[----:B------:R-:W-:Y:S01]  /*4050*/  FMUL R26, R137, 8388608 ;  /* 0x4b000000891a7820 */ /* 0x000fe20000400000 */
[----:B------:R-:W-:Y:S01]  /*4060*/  FSETP.GEU.AND P4, PT, R136, 1.175494350822287508e-38, PT ;  /* 0x008000008800780b */ /* 0x000fe20003f8e000 */
[----:B------:R-:W-:Y:S01]  /*4070*/  BAR.SYNC.DEFER_BLOCKING 0x0 ;  /* 0x0000000000007b1d */ /* 0x000fe20000010000 */
[----:B------:R-:W-:-:S02]  /*4080*/  LOP3.LUT R4, R8, 0x70, RZ, 0xc0, !PT ;  /* 0x0000007008047812 */ /* 0x000fc400078ec0ff */
[----:B------:R-:W-:Y:S02]  /*4090*/  FSEL R24, R24, R145, !P1 ;  /* 0x0000009118187208 */ /* 0x000fe40004800000 */
[----:B------:R-:W-:Y:S02]  /*40a0*/  FSETP.GEU.AND P2, PT, R139, 1.175494350822287508e-38, PT ;  /* 0x008000008b00780b */ /* 0x000fe40003f4e000 */
[----:B------:R-:W-:Y:S02]  /*40b0*/  SHF.L.U32 R7, R0, 0x5, RZ ;  /* 0x0000000500077819 */ /* 0x000fe400000006ff */
[----:B------:R-:W-:Y:S02]  /*40c0*/  LOP3.LUT R6, R5, 0x3000, RZ, 0xc0, !PT ;  /* 0x0000300005067812 */ /* 0x000fe400078ec0ff */
[----:B------:R-:W-:Y:S02]  /*40d0*/  FSEL R35, R35, R136, !P4 ;  /* 0x0000008823237208 */ /* 0x000fe40006000000 */
[----:B------:R-:W-:-:S02]  /*40e0*/  LEA R153, R153, R4, 0x3 ;  /* 0x0000000499997211 */ /* 0x000fc400078e18ff */
[----:B------:R-:W-:Y:S02]  /*40f0*/  IADD3 R4, R24, -0x3f3504f3, RZ ;  /* 0xc0cafb0d18047810 */ /* 0x000fe40007ffe0ff */
[----:B------:R-:W-:Y:S02]  /*4100*/  FSEL R25, R25, R139, !P2 ;  /* 0x0000008b19197208 */ /* 0x000fe40005000000 */
[----:B------:R-:W-:Y:S02]  /*4110*/  SHF.L.U32 R11, R0, 0xb, RZ ;  /* 0x0000000b000b7819 */ /* 0x000fe400000006ff */
[----:B------:R-:W-:Y:S02]  /*4120*/  SHF.R.U32.HI R17, RZ, 0x1, R0 ;  /* 0x00000001ff117819 */ /* 0x000fe40000011600 */
[----:B------:R-:W-:Y:S02]  /*4130*/  FSETP.GEU.AND P3, PT, R137, 1.175494350822287508e-38, PT ;  /* 0x008000008900780b */ /* 0x000fe40003f6e000 */
[----:B------:R-:W-:Y:S01]  /*4140*/  LOP3.LUT R10, R6, 0x60, R7, 0xf8, !PT ;  /* 0x00000060060a7812 */ /* 0x000fe200078ef807 */
[----:B------:R-:W-:Y:S01]  /*4150*/  IMAD R6, R154, c[0x0][0x1c4], RZ ;  /* 0x000071009a067a24 */ /* 0x000fe200078e02ff */
[----:B------:R-:W-:-:S02]  /*4160*/  IADD3 R0, R35, -0x3f3504f3, RZ ;  /* 0xc0cafb0d23007810 */ /* 0x000fc40007ffe0ff */
[----:B------:R-:W-:Y:S02]  /*4170*/  LOP3.LUT R19, R4, 0xff800000, RZ, 0xc0, !PT ;  /* 0xff80000004137812 */ /* 0x000fe400078ec0ff */
[----:B------:R-:W-:Y:S02]  /*4180*/  IADD3 R4, R25, -0x3f3504f3, RZ ;  /* 0xc0cafb0d19047810 */ /* 0x000fe40007ffe0ff */
[----:B------:R-:W-:Y:S01]  /*4190*/  FSEL R26, R26, R137, !P3 ;  /* 0x000000891a1a7208 */ /* 0x000fe20005800000 */
[----:B------:R-:W0:Y:S01]  /*41a0*/  I2F R5, R19 ;  /* 0x0000001300057306 */ /* 0x000e220000201400 */
[----:B------:R-:W-:Y:S02]  /*41b0*/  LOP3.LUT R46, R0, 0xff800000, RZ, 0xc0, !PT ;  /* 0xff800000002e7812 */ /* 0x000fe400078ec0ff */
[----:B------:R-:W-:Y:S02]  /*41c0*/  FSETP.GT.AND P0, PT, |R136|, 8.50705917302346158658e+37, PT ;  /* 0x7e8000008800780b */ /* 0x000fe40003f04200 */
[----:B------:R-:W-:Y:S01]  /*41d0*/  LOP3.LUT R0, R17, 0x4, RZ, 0xc0, !PT ;  /* 0x0000000411007812 */ /* 0x000fe200078ec0ff */
[C---:B------:R-:W-:Y:S01]  /*41e0*/  IMAD.HI R17, R6.reuse, 0x2, RZ ;  /* 0x0000000206117827 */ /* 0x040fe200078e02ff */
[----:B------:R-:W-:-:S02]  /*41f0*/  SHF.L.U32 R31, R6, 0x1, RZ ;  /* 0x00000001061f7819 */ /* 0x000fc400000006ff */
[----:B------:R-:W-:Y:S02]  /*4200*/  LOP3.LUT R42, R4, 0xff800000, RZ, 0xc0, !PT ;  /* 0xff800000042a7812 */ /* 0x000fe400078ec0ff */
[----:B------:R-:W-:Y:S02]  /*4210*/  FSEL R6, RZ, -23, P2 ;  /* 0xc1b80000ff067808 */ /* 0x000fe40001000000 */
[----:B------:R-:W-:Y:S01]  /*4220*/  IADD3 R4, R26, -0x3f3504f3, RZ ;  /* 0xc0cafb0d1a047810 */ /* 0x000fe20007ffe0ff */
[----:B------:R1:W-:Y:S01]  /*4230*/  I2F R7, R42 ;  /* 0x0000002a00077306 */ /* 0x0003e20000201400 */
[C---:B------:R-:W-:Y:S01]  /*4240*/  FSETP.GEU.AND P2, PT, |R136|.reuse, 1.175494350822287508e-38, PT ;  /* 0x008000008800780b */ /* 0x040fe20003f4e200 */
[----:B------:R-:W-:Y:S01]  /*4250*/  @P0 FMUL R136, R136, 0.25 ;  /* 0x3e80000088880820 */ /* 0x000fe20000400000 */
[----:B------:R-:W-:Y:S01]  /*4260*/  LOP3.LUT R43, R4, 0xff800000, RZ, 0xc0, !PT ;  /* 0xff800000042b7812 */ /* 0x000fe200078ec0ff */
[----:B------:R-:W-:Y:S01]  /*4270*/  IMAD R4, R2, c[0x0][0x1c0], RZ ;  /* 0x0000700002047a24 */ /* 0x000fe200078e02ff */
[----:B------:R-:W-:Y:S01]  /*4280*/  LOP3.LUT R16, R11, 0x3000, RZ, 0xc0, !PT ;  /* 0x000030000b107812 */ /* 0x000fe200078ec0ff */
[----:B------:R-:W-:Y:S01]  /*4290*/  @P0 FMUL R27, R27, 0.25 ;  /* 0x3e8000001b1b0820 */ /* 0x000fe20000400000 */
[----:B------:R-:W-:Y:S01]  /*42a0*/  MOV R49, R32 ;  /* 0x0000002000317202 */ /* 0x000fe20000000f00 */
[----:B------:R-:W-:Y:S01]  /*42b0*/  @P0 FMUL R34, R34, 0.25 ;  /* 0x3e80000022220820 */ /* 0x000fe20000400000 */
[----:B------:R-:W-:Y:S01]  /*42c0*/  LEA R155, R155, R16, 0x4 ;  /* 0x000000109b9b7211 */ /* 0x000fe200078e20ff */
[C---:B------:R-:W-:Y:S01]  /*42d0*/  IMAD.HI R16, R4.reuse, 0x2, RZ ;  /* 0x0000000204107827 */ /* 0x040fe200078e02ff */
[----:B------:R-:W-:Y:S01]  /*42e0*/  SHF.L.U32 R30, R4, 0x1, RZ ;  /* 0x00000001041e7819 */ /* 0x000fe200000006ff */
[----:B------:R2:W-:Y:S01]  /*42f0*/  I2F R9, R43 ;  /* 0x0000002b00097306 */ /* 0x0005e20000201400 */
[----:B------:R-:W-:Y:S01]  /*4300*/  FSEL R4, RZ, -23, P1 ;  /* 0xc1b80000ff047808 */ /* 0x000fe20000800000 */
[----:B------:R-:W-:Y:S01]  /*4310*/  @P0 FMUL R71, R71, 0.25 ;  /* 0x3e80000047470820 */ /* 0x000fe20000400000 */
[----:B------:R-:W-:Y:S01]  /*4320*/  FSETP.GT.AND P1, PT, |R137|, 8.50705917302346158658e+37, PT ;  /* 0x7e8000008900780b */ /* 0x000fe20003f24200 */
[----:B------:R-:W-:Y:S01]  /*4330*/  @P0 FMUL R70, R70, 0.25 ;  /* 0x3e80000046460820 */ /* 0x000fe20000400000 */
[----:B------:R-:W-:Y:S01]  /*4340*/  MOV R21, R33 ;  /* 0x0000002100157202 */ /* 0x000fe20000000f00 */
[----:B------:R-:W-:Y:S01]  /*4350*/  @P0 FMUL R75, R75, 0.25 ;  /* 0x3e8000004b4b0820 */ /* 0x000fe20000400000 */
[----:B------:R-:W-:Y:S01]  /*4360*/  IADD3 R30, P5, P6, R31, c[0x0][0x178], R30 ;  /* 0x00005e001f1e7a10 */ /* 0x000fe20007ebe01e */
[----:B------:R-:W-:Y:S01]  /*4370*/  @P0 FMUL R74, R74, 0.25 ;  /* 0x3e8000004a4a0820 */ /* 0x000fe20000400000 */
[----:B------:R3:W-:Y:S01]  /*4380*/  I2F R11, R46 ;  /* 0x0000002e000b7306 */ /* 0x0007e20000201400 */
[----:B------:R-:W-:Y:S01]  /*4390*/  @P0 FMUL R79, R79, 0.25 ;  /* 0x3e8000004f4f0820 */ /* 0x000fe20000400000 */
[----:B------:R-:W-:Y:S01]  /*43a0*/  IADD3.X R31, R17, c[0x0][0x17c], R16, P5, P6 ;  /* 0x00005f00111f7a10 */ /* 0x000fe20002fec410 */
[----:B------:R-:W-:Y:S01]  /*43b0*/  @P0 FMUL R78, R78, 0.25 ;  /* 0x3e8000004e4e0820 */ /* 0x000fe20000400000 */
[----:B------:R-:W-:Y:S01]  /*43c0*/  LOP3.LUT R13, R13, 0x38, RZ, 0xc0, !PT ;  /* 0x000000380d0d7812 */ /* 0x000fe200078ec0ff */
[----:B------:R-:W-:Y:S01]  /*43d0*/  @P0 FMUL R83, R83, 0.25 ;  /* 0x3e80000053530820 */ /* 0x000fe20000400000 */
[----:B------:R-:W-:Y:S01]  /*43e0*/  LOP3.LUT R8, R8, 0x3c0, RZ, 0xc0, !PT ;  /* 0x000003c008087812 */ /* 0x000fe200078ec0ff */
[----:B------:R-:W-:Y:S01]  /*43f0*/  @P0 FMUL R82, R82, 0.25 ;  /* 0x3e80000052520820 */ /* 0x000fe20000400000 */
[----:B-1----:R-:W-:Y:S01]  /*4400*/  IADD3 R42, R25, -R42, RZ ;  /* 0x8000002a192a7210 */ /* 0x002fe20007ffe0ff */
[----:B------:R-:W-:Y:S01]  /*4410*/  @P0 FMUL R87, R87, 0.25 ;  /* 0x3e80000057570820 */ /* 0x000fe20000400000 */
[----:B------:R-:W-:Y:S01]  /*4420*/  IADD3 R0, R0, R13, R8 ;  /* 0x0000000d00007210 */ /* 0x000fe20007ffe008 */
[----:B------:R-:W-:Y:S01]  /*4430*/  @P0 FMUL R86, R86, 0.25 ;  /* 0x3e80000056560820 */ /* 0x000fe20000400000 */
[----:B------:R-:W-:Y:S01]  /*4440*/  LOP3.LUT R13, R10, R153, RZ, 0x3c, !PT ;  /* 0x000000990a0d7212 */ /* 0x000fe200078e3cff */
[----:B------:R-:W-:Y:S01]  /*4450*/  @P0 FMUL R91, R91, 0.25 ;  /* 0x3e8000005b5b0820 */ /* 0x000fe20000400000 */
[----:B------:R-:W-:Y:S01]  /*4460*/  FSEL R8, RZ, -23, P3 ;  /* 0xc1b80000ff087808 */ /* 0x000fe20001800000 */
[----:B------:R-:W-:Y:S01]  /*4470*/  @P0 FMUL R90, R90, 0.25 ;  /* 0x3e8000005a5a0820 */ /* 0x000fe20000400000 */
[----:B------:R-:W-:Y:S01]  /*4480*/  FSEL R10, RZ, -23, P4 ;  /* 0xc1b80000ff0a7808 */ /* 0x000fe20002000000 */
[----:B------:R-:W-:Y:S01]  /*4490*/  @!P2 FMUL R136, R136, 16777216 ;  /* 0x4b8000008888a820 */ /* 0x000fe20000400000 */
[----:B--2---:R-:W-:Y:S01]  /*44a0*/  IADD3 R43, R26, -R43, RZ ;  /* 0x8000002b1a2b7210 */ /* 0x004fe20007ffe0ff */
[----:B------:R-:W-:Y:S01]  /*44b0*/  @P0 FMUL R95, R95, 0.25 ;  /* 0x3e8000005f5f0820 */ /* 0x000fe20000400000 */
[----:B---3--:R-:W-:Y:S01]  /*44c0*/  IADD3 R46, R35, -R46, RZ ;  /* 0x8000002e232e7210 */ /* 0x008fe20007ffe0ff */
[----:B------:R-:W-:Y:S01]  /*44d0*/  @P0 FMUL R94, R94, 0.25 ;  /* 0x3e8000005e5e0820 */ /* 0x000fe20000400000 */
[----:B------:R-:W-:Y:S01]  /*44e0*/  FSETP.GT.AND P0, PT, |R139|, 8.50705917302346158658e+37, PT ;  /* 0x7e8000008b00780b */ /* 0x000fe20003f04200 */
[----:B0-----:R-:W-:Y:S01]  /*44f0*/  FFMA.FTZ R29, R5, 1.1920928955078125e-07, R4 ;  /* 0x34000000051d7823 */ /* 0x001fe20000010004 */
[----:B------:R-:W-:Y:S01]  /*4500*/  ISETP.GE.U32.AND P5, PT, R26, 0x7f800000, PT ;  /* 0x7f8000001a00780c */ /* 0x000fe20003fa6070 */
[----:B------:R-:W-:Y:S01]  /*4510*/  @!P2 FMUL R27, R27, 16777216 ;  /* 0x4b8000001b1ba820 */ /* 0x000fe20000400000 */
[----:B------:R-:W0:Y:S01]  /*4520*/  MUFU.RCP R4, R136 ;  /* 0x0000008800047308 */ /* 0x000e220000001000 */
[----:B------:R-:W-:Y:S01]  /*4530*/  @!P2 FMUL R34, R34, 16777216 ;  /* 0x4b8000002222a820 */ /* 0x000fe20000400000 */
[----:B------:R-:W-:Y:S01]  /*4540*/  ISETP.GE.U32.AND P4, PT, R35, 0x7f800000, PT ;  /* 0x7f8000002300780c */ /* 0x000fe20003f86070 */
[----:B------:R-:W-:Y:S01]  /*4550*/  @!P2 FMUL R71, R71, 16777216 ;  /* 0x4b8000004747a820 */ /* 0x000fe20000400000 */
[----:B------:R-:W-:Y:S01]  /*4560*/  MOV R179, c[0x0][0x1c8] ;  /* 0x0000720000b37a02 */ /* 0x000fe20000000f00 */
[----:B------:R-:W-:Y:S01]  /*4570*/  @!P2 FMUL R70, R70, 16777216 ;  /* 0x4b8000004646a820 */ /* 0x000fe20000400000 */
[----:B------:R-:W-:Y:S01]  /*4580*/  FSETP.NEU.AND P3, PT, R24, RZ, PT ;  /* 0x000000ff1800720b */ /* 0x000fe20003f6d000 */
[----:B------:R-:W-:Y:S01]  /*4590*/  @!P2 FMUL R75, R75, 16777216 ;  /* 0x4b8000004b4ba820 */ /* 0x000fe20000400000 */
[----:B------:R-:W-:Y:S01]  /*45a0*/  LOP3.LUT R12, R12, 0x1f8, RZ, 0xc0, !PT ;  /* 0x000001f80c0c7812 */ /* 0x000fe200078ec0ff */
[----:B------:R-:W-:-:S02]  /*45b0*/  @!P2 FMUL R74, R74, 16777216 ;  /* 0x4b8000004a4aa820 */ /* 0x000fc40000400000 */
[----:B------:R-:W-:Y:S02]  /*45c0*/  @!P2 FMUL R79, R79, 16777216 ;  /* 0x4b8000004f4fa820 */ /* 0x000fe40000400000 */
[----:B------:R-:W-:Y:S02]  /*45d0*/  @!P2 FMUL R78, R78, 16777216 ;  /* 0x4b8000004e4ea820 */ /* 0x000fe40000400000 */
[----:B------:R-:W-:Y:S02]  /*45e0*/  @!P2 FMUL R83, R83, 16777216 ;  /* 0x4b8000005353a820 */ /* 0x000fe40000400000 */
[----:B------:R-:W-:Y:S02]  /*45f0*/  @!P2 FMUL R82, R82, 16777216 ;  /* 0x4b8000005252a820 */ /* 0x000fe40000400000 */
[----:B------:R-:W-:Y:S02]  /*4600*/  @!P2 FMUL R87, R87, 16777216 ;  /* 0x4b8000005757a820 */ /* 0x000fe40000400000 */
[----:B------:R-:W-:-:S02]  /*4610*/  @!P2 FMUL R86, R86, 16777216 ;  /* 0x4b8000005656a820 */ /* 0x000fc40000400000 */
[----:B------:R-:W-:Y:S02]  /*4620*/  @!P2 FMUL R91, R91, 16777216 ;  /* 0x4b8000005b5ba820 */ /* 0x000fe40000400000 */
[----:B------:R-:W-:Y:S02]  /*4630*/  @!P2 FMUL R90, R90, 16777216 ;  /* 0x4b8000005a5aa820 */ /* 0x000fe40000400000 */
[----:B------:R-:W-:Y:S02]  /*4640*/  @!P2 FMUL R95, R95, 16777216 ;  /* 0x4b8000005f5fa820 */ /* 0x000fe40000400000 */
[----:B------:R-:W-:Y:S01]  /*4650*/  @!P2 FMUL R94, R94, 16777216 ;  /* 0x4b8000005e5ea820 */ /* 0x000fe20000400000 */
[C---:B------:R-:W-:Y:S01]  /*4660*/  FSETP.GEU.AND P2, PT, |R137|.reuse, 1.175494350822287508e-38, PT ;  /* 0x008000008900780b */ /* 0x040fe20003f4e200 */
[----:B------:R-:W-:Y:S02]  /*4670*/  @P1 FMUL R137, R137, 0.25 ;  /* 0x3e80000089891820 */ /* 0x000fe40000400000 */
[----:B------:R-:W-:-:S02]  /*4680*/  @P1 FMUL R21, R21, 0.25 ;  /* 0x3e80000015151820 */ /* 0x000fc40000400000 */
[----:B------:R-:W-:Y:S02]  /*4690*/  @P1 FMUL R49, R49, 0.25 ;  /* 0x3e80000031311820 */ /* 0x000fe40000400000 */
[----:B------:R-:W-:Y:S02]  /*46a0*/  @P1 FMUL R69, R69, 0.25 ;  /* 0x3e80000045451820 */ /* 0x000fe40000400000 */
[----:B------:R-:W-:Y:S02]  /*46b0*/  @P1 FMUL R68, R68, 0.25 ;  /* 0x3e80000044441820 */ /* 0x000fe40000400000 */
[----:B------:R-:W-:Y:S02]  /*46c0*/  @P1 FMUL R73, R73, 0.25 ;  /* 0x3e80000049491820 */ /* 0x000fe40000400000 */
        /* <DEDUP_REMOVED lines=9> */
[----:B------:R-:W-:Y:S02]  /*4760*/  @!P2 FMUL R137, R137, 16777216 ;  /* 0x4b8000008989a820 */ /* 0x000fe40000400000 */
[----:B------:R-:W-:Y:S02]  /*4770*/  @P1 FMUL R93, R93, 0.25 ;  /* 0x3e8000005d5d1820 */ /* 0x000fe40000400000 */
[----:B------:R-:W-:Y:S01]  /*4780*/  @P1 FMUL R92, R92, 0.25 ;  /* 0x3e8000005c5c1820 */ /* 0x000fe20000400000 */
[----:B------:R-:W-:Y:S01]  /*4790*/  FSETP.GT.AND P1, PT, |R145|, 8.50705917302346158658e+37, PT ;  /* 0x7e8000009100780b */ /* 0x000fe20003f24200 */
[C---:B0-----:R-:W-:Y:S02]  /*47a0*/  FMUL R32, R4.reuse, R34 ;  /* 0x0000002204207220 */ /* 0x041fe40000400000 */
[----:B------:R-:W-:-:S02]  /*47b0*/  FMUL R27, R4, R27 ;  /* 0x0000001b041b7220 */ /* 0x000fc40000400000 */
[C---:B------:R-:W-:Y:S02]  /*47c0*/  FMUL R33, R4.reuse, R71 ;  /* 0x0000004704217220 */ /* 0x040fe40000400000 */
[C---:B------:R-:W-:Y:S01]  /*47d0*/  FMUL R34, R4.reuse, R70 ;  /* 0x0000004604227220 */ /* 0x040fe20000400000 */
[----:B------:R-:W-:Y:S01]  /*47e0*/  F2FP.BF16.PACK_AB R27, R27, R32 ;  /* 0x000000201b1b723e */ /* 0x000fe200000010ff */
[C---:B------:R-:W-:Y:S02]  /*47f0*/  FMUL R36, R4.reuse, R75 ;  /* 0x0000004b04247220 */ /* 0x040fe40000400000 */
[C---:B------:R-:W-:Y:S02]  /*4800*/  FMUL R37, R4.reuse, R74 ;  /* 0x0000004a04257220 */ /* 0x040fe40000400000 */
[C---:B------:R-:W-:Y:S02]  /*4810*/  FMUL R38, R4.reuse, R79 ;  /* 0x0000004f04267220 */ /* 0x040fe40000400000 */
[----:B------:R-:W-:-:S02]  /*4820*/  FMUL R39, R4, R78 ;  /* 0x0000004e04277220 */ /* 0x000fc40000400000 */
[C---:B------:R-:W-:Y:S02]  /*4830*/  FMUL R56, R4.reuse, R83 ;  /* 0x0000005304387220 */ /* 0x040fe40000400000 */
[C---:B------:R-:W-:Y:S02]  /*4840*/  FMUL R57, R4.reuse, R82 ;  /* 0x0000005204397220 */ /* 0x040fe40000400000 */
[C---:B------:R-:W-:Y:S02]  /*4850*/  FMUL R41, R4.reuse, R87 ;  /* 0x0000005704297220 */ /* 0x040fe40000400000 */
[C---:B------:R-:W-:Y:S02]  /*4860*/  FMUL R58, R4.reuse, R86 ;  /* 0x00000056043a7220 */ /* 0x040fe40000400000 */
[C---:B------:R-:W-:Y:S02]  /*4870*/  FMUL R59, R4.reuse, R91 ;  /* 0x0000005b043b7220 */ /* 0x040fe40000400000 */
[----:B------:R-:W-:-:S02]  /*4880*/  FMUL R60, R4, R90 ;  /* 0x0000005a043c7220 */ /* 0x000fc40000400000 */
[C---:B------:R-:W-:Y:S02]  /*4890*/  FMUL R61, R4.reuse, R95 ;  /* 0x0000005f043d7220 */ /* 0x040fe40000400000 */
[----:B------:R-:W-:Y:S02]  /*48a0*/  FMUL R62, R4, R94 ;  /* 0x0000005e043e7220 */ /* 0x000fe40000400000 */
[----:B------:R-:W-:Y:S01]  /*48b0*/  @!P2 FMUL R21, R21, 16777216 ;  /* 0x4b8000001515a820 */ /* 0x000fe20000400000 */
[----:B------:R0:W1:Y:S01]  /*48c0*/  MUFU.RCP R4, R137 ;  /* 0x0000008900047308 */ /* 0x0000620000001000 */
[----:B------:R-:W-:Y:S02]  /*48d0*/  @!P2 FMUL R49, R49, 16777216 ;  /* 0x4b8000003131a820 */ /* 0x000fe40000400000 */
[----:B------:R-:W-:Y:S02]  /*48e0*/  @!P2 FMUL R69, R69, 16777216 ;  /* 0x4b8000004545a820 */ /* 0x000fe40000400000 */
[----:B------:R-:W-:-:S02]  /*48f0*/  @!P2 FMUL R68, R68, 16777216 ;  /* 0x4b8000004444a820 */ /* 0x000fc40000400000 */
[----:B------:R-:W-:Y:S02]  /*4900*/  @!P2 FMUL R73, R73, 16777216 ;  /* 0x4b8000004949a820 */ /* 0x000fe40000400000 */
[----:B------:R-:W-:Y:S01]  /*4910*/  @!P2 FMUL R72, R72, 16777216 ;  /* 0x4b8000004848a820 */ /* 0x000fe20000400000 */
[----:B0-----:R-:W-:Y:S01]  /*4920*/  LEA R137, R179, -R179, 0x6 ;  /* 0x800000b3b3897211 */ /* 0x001fe200078e30ff */
[----:B------:R-:W-:Y:S02]  /*4930*/  @!P2 FMUL R77, R77, 16777216 ;  /* 0x4b8000004d4da820 */ /* 0x000fe40000400000 */
[----:B------:R-:W-:Y:S02]  /*4940*/  @!P2 FMUL R76, R76, 16777216 ;  /* 0x4b8000004c4ca820 */ /* 0x000fe40000400000 */
[----:B------:R-:W-:Y:S02]  /*4950*/  @!P2 FMUL R81, R81, 16777216 ;  /* 0x4b8000005151a820 */ /* 0x000fe40000400000 */
[----:B------:R-:W-:-:S02]  /*4960*/  @!P2 FMUL R80, R80, 16777216 ;  /* 0x4b8000005050a820 */ /* 0x000fc40000400000 */
[----:B------:R-:W-:Y:S02]  /*4970*/  @!P2 FMUL R85, R85, 16777216 ;  /* 0x4b8000005555a820 */ /* 0x000fe40000400000 */
[----:B------:R-:W-:Y:S02]  /*4980*/  @!P2 FMUL R84, R84, 16777216 ;  /* 0x4b8000005454a820 */ /* 0x000fe40000400000 */
[----:B------:R-:W-:Y:S02]  /*4990*/  @!P2 FMUL R89, R89, 16777216 ;  /* 0x4b8000005959a820 */ /* 0x000fe40000400000 */
[----:B------:R-:W-:Y:S02]  /*49a0*/  @!P2 FMUL R88, R88, 16777216 ;  /* 0x4b8000005858a820 */ /* 0x000fe40000400000 */
[----:B------:R-:W-:Y:S02]  /*49b0*/  @!P2 FMUL R93, R93, 16777216 ;  /* 0x4b8000005d5da820 */ /* 0x000fe40000400000 */
[----:B------:R-:W-:Y:S01]  /*49c0*/  @!P2 FMUL R92, R92, 16777216 ;  /* 0x4b8000005c5ca820 */ /* 0x000fe20000400000 */
[C---:B------:R-:W-:Y:S01]  /*49d0*/  FSETP.GEU.AND P2, PT, |R139|.reuse, 1.175494350822287508e-38, PT ;  /* 0x008000008b00780b */ /* 0x040fe20003f4e200 */
[----:B------:R-:W-:-:S02]  /*49e0*/  @P0 FMUL R139, R139, 0.25 ;  /* 0x3e8000008b8b0820 */ /* 0x000fc40000400000 */
[C---:B-1----:R-:W-:Y:S02]  /*49f0*/  FMUL R48, R4.reuse, R21 ;  /* 0x0000001504307220 */ /* 0x042fe40000400000 */
[C---:B------:R-:W-:Y:S02]  /*4a00*/  FMUL R49, R4.reuse, R49 ;  /* 0x0000003104317220 */ /* 0x040fe40000400000 */
[C---:B------:R-:W-:Y:S02]  /*4a10*/  FMUL R50, R4.reuse, R69 ;  /* 0x0000004504327220 */ /* 0x040fe40000400000 */
[C---:B------:R-:W-:Y:S02]  /*4a20*/  FMUL R51, R4.reuse, R68 ;  /* 0x0000004404337220 */ /* 0x040fe40000400000 */
[----:B------:R-:W-:Y:S02]  /*4a30*/  FMUL R52, R4, R73 ;  /* 0x0000004904347220 */ /* 0x000fe40000400000 */
[----:B------:R-:W-:-:S02]  /*4a40*/  @!P2 FMUL R139, R139, 16777216 ;  /* 0x4b8000008b8ba820 */ /* 0x000fc40000400000 */
[C---:B------:R-:W-:Y:S02]  /*4a50*/  FMUL R53, R4.reuse, R72 ;  /* 0x0000004804357220 */ /* 0x040fe40000400000 */
[C---:B------:R-:W-:Y:S02]  /*4a60*/  FMUL R54, R4.reuse, R77 ;  /* 0x0000004d04367220 */ /* 0x040fe40000400000 */
[C---:B------:R-:W-:Y:S02]  /*4a70*/  FMUL R55, R4.reuse, R76 ;  /* 0x0000004c04377220 */ /* 0x040fe40000400000 */
[C---:B------:R-:W-:Y:S02]  /*4a80*/  FMUL R21, R4.reuse, R81 ;  /* 0x0000005104157220 */ /* 0x040fe40000400000 */
[C---:B------:R-:W-:Y:S02]  /*4a90*/  FMUL R22, R4.reuse, R80 ;  /* 0x0000005004167220 */ /* 0x040fe40000400000 */
[----:B------:R-:W-:-:S02]  /*4aa0*/  FMUL R18, R4, R85 ;  /* 0x0000005504127220 */ /* 0x000fc40000400000 */
[C---:B------:R-:W-:Y:S02]  /*4ab0*/  FMUL R23, R4.reuse, R84 ;  /* 0x0000005404177220 */ /* 0x040fe40000400000 */
[C---:B------:R-:W-:Y:S02]  /*4ac0*/  FMUL R17, R4.reuse, R89 ;  /* 0x0000005904117220 */ /* 0x040fe40000400000 */
[----:B------:R-:W-:Y:S01]  /*4ad0*/  FMUL R20, R4, R88 ;  /* 0x0000005804147220 */ /* 0x000fe20000400000 */
[----:B------:R-:W-:Y:S01]  /*4ae0*/  F2FP.BF16.PACK_AB R18, R18, R23 ;  /* 0x000000171212723e */ /* 0x000fe200000010ff */
[C---:B------:R-:W-:Y:S02]  /*4af0*/  FMUL R16, R4.reuse, R93 ;  /* 0x0000005d04107220 */ /* 0x040fe40000400000 */
[----:B------:R-:W-:Y:S01]  /*4b00*/  FMUL R63, R4, R92 ;  /* 0x0000005c043f7220 */ /* 0x000fe20000400000 */
[----:B------:R-:W-:Y:S01]  /*4b10*/  F2FP.BF16.PACK_AB R17, R17, R20 ;  /* 0x000000141111723e */ /* 0x000fe200000010ff */
[----:B------:R-:W-:Y:S01]  /*4b20*/  @P0 FMUL R99, R99, 0.25 ;  /* 0x3e80000063630820 */ /* 0x000fe20000400000 */
[----:B------:R-:W0:Y:S01]  /*4b30*/  MUFU.RCP R4, R139 ;  /* 0x0000008b00047308 */ /* 0x000e220000001000 */
[----:B------:R-:W-:Y:S01]  /*4b40*/  @P0 FMUL R98, R98, 0.25 ;  /* 0x3e80000062620820 */ /* 0x000fe20000400000 */
[----:B------:R-:W-:Y:S01]  /*4b50*/  F2FP.BF16.PACK_AB R16, R16, R63 ;  /* 0x0000003f1010723e */ /* 0x000fe200000010ff */
[----:B------:R-:W-:Y:S01]  /*4b60*/  @P0 FMUL R103, R103, 0.25 ;  /* 0x3e80000067670820 */ /* 0x000fe20000400000 */
[----:B------:R-:W-:Y:S01]  /*4b70*/  MOV R63, 0x3dc6b27f ;  /* 0x3dc6b27f003f7802 */ /* 0x000fe20000000f00 */
[----:B------:R-:W-:Y:S01]  /*4b80*/  @P0 FMUL R102, R102, 0.25 ;  /* 0x3e80000066660820 */ /* 0x000fe20000400000 */
[----:B------:R-:W-:Y:S01]  /*4b90*/  IADD3 R20, R24, -R19, RZ ;  /* 0x8000001318147210 */ /* 0x000fe20007ffe0ff */
[----:B------:R-:W-:Y:S01]  /*4ba0*/  @P0 FMUL R107, R107, 0.25 ;  /* 0x3e8000006b6b0820 */ /* 0x000fe20000400000 */
[----:B------:R-:W-:Y:S01]  /*4bb0*/  F2FP.BF16.PACK_AB R19, R21, R22 ;  /* 0x000000161513723e */ /* 0x000fe200000010ff */
[----:B------:R-:W-:Y:S01]  /*4bc0*/  @P0 FMUL R106, R106, 0.25 ;  /* 0x3e8000006a6a0820 */ /* 0x000fe20000400000 */
[----:B------:R-:W-:Y:S01]  /*4bd0*/  F2FP.BF16.PACK_AB R22, R41, R58 ;  /* 0x0000003a2916723e */ /* 0x000fe200000010ff */
[----:B------:R-:W-:Y:S01]  /*4be0*/  @P0 FMUL R111, R111, 0.25 ;  /* 0x3e8000006f6f0820 */ /* 0x000fe20000400000 */
[----:B------:R-:W-:Y:S01]  /*4bf0*/  F2FP.BF16.PACK_AB R21, R59, R60 ;  /* 0x0000003c3b15723e */ /* 0x000fe200000010ff */
[----:B------:R-:W-:Y:S01]  /*4c00*/  @P0 FMUL R110, R110, 0.25 ;  /* 0x3e8000006e6e0820 */ /* 0x000fe20000400000 */
[----:B------:R-:W-:Y:S01]  /*4c10*/  STS.128 [R13+0x800], R16 ;  /* 0x000800100d007388 */ /* 0x000fe20000000c00 */
[----:B------:R-:W-:Y:S01]  /*4c20*/  @P0 FMUL R115, R115, 0.25 ;  /* 0x3e80000073730820 */ /* 0x000fe20000400000 */
[----:B------:R-:W-:Y:S01]  /*4c30*/  F2FP.BF16.PACK_AB R60, R54, R55 ;  /* 0x00000037363c723e */ /* 0x000fe200000010ff */
[----:B------:R-:W-:-:S02]  /*4c40*/  @P0 FMUL R114, R114, 0.25 ;  /* 0x3e80000072720820 */ /* 0x000fc40000400000 */
[----:B------:R-:W-:Y:S02]  /*4c50*/  @P0 FMUL R119, R119, 0.25 ;  /* 0x3e80000077770820 */ /* 0x000fe40000400000 */
[----:B------:R-:W-:Y:S02]  /*4c60*/  @P0 FMUL R118, R118, 0.25 ;  /* 0x3e80000076760820 */ /* 0x000fe40000400000 */
[----:B------:R-:W-:Y:S02]  /*4c70*/  @P0 FMUL R123, R123, 0.25 ;  /* 0x3e8000007b7b0820 */ /* 0x000fe40000400000 */
[----:B------:R-:W-:Y:S02]  /*4c80*/  @P0 FMUL R122, R122, 0.25 ;  /* 0x3e8000007a7a0820 */ /* 0x000fe40000400000 */
[----:B------:R-:W-:Y:S02]  /*4c90*/  @P0 FMUL R127, R127, 0.25 ;  /* 0x3e8000007f7f0820 */ /* 0x000fe40000400000 */
[----:B------:R-:W-:Y:S01]  /*4ca0*/  @P0 FMUL R126, R126, 0.25 ;  /* 0x3e8000007e7e0820 */ /* 0x000fe20000400000 */
[C---:B------:R-:W-:Y:S01]  /*4cb0*/  FSETP.GEU.AND P0, PT, |R145|.reuse, 1.175494350822287508e-38, PT ;  /* 0x008000009100780b */ /* 0x040fe20003f0e200 */
[----:B------:R-:W-:-:S02]  /*4cc0*/  @P1 FMUL R145, R145, 0.25 ;  /* 0x3e80000091911820 */ /* 0x000fc40000400000 */
        /* <DEDUP_REMOVED lines=16> */
[----:B------:R-:W-:Y:S01]  /*4dd0*/  FSETP.NEU.AND P2, PT, R25, RZ, PT ;  /* 0x000000ff1900720b */ /* 0x000fe20003f4d000 */
[----:B------:R-:W-:Y:S02]  /*4de0*/  @!P0 FMUL R145, R145, 16777216 ;  /* 0x4b80000091918820 */ /* 0x000fe40000400000 */
[----:B------:R-:W-:-:S02]  /*4df0*/  FFMA.FTZ R45, R9, 1.1920928955078125e-07, R8 ;  /* 0x34000000092d7823 */ /* 0x000fc40000010008 */
[----:B------:R-:W-:Y:S02]  /*4e00*/  FFMA.FTZ R47, R11, 1.1920928955078125e-07, R10 ;  /* 0x340000000b2f7823 */ /* 0x000fe4000001000a */
[C---:B0-----:R-:W-:Y:S02]  /*4e10*/  FMUL R64, R4.reuse, R99 ;  /* 0x0000006304407220 */ /* 0x041fe40000400000 */
[C---:B------:R-:W-:Y:S02]  /*4e20*/  FMUL R65, R4.reuse, R98 ;  /* 0x0000006204417220 */ /* 0x040fe40000400000 */
[C---:B------:R-:W-:Y:S01]  /*4e30*/  FMUL R68, R4.reuse, R103 ;  /* 0x0000006704447220 */ /* 0x040fe20000400000 */
[C---:B------:R-:W-:Y:S01]  /*4e40*/  LEA R103, R179.reuse, -R179, 0x5 ;  /* 0x800000b3b3677211 */ /* 0x040fe200078e28ff */
[C---:B------:R-:W-:Y:S02]  /*4e50*/  FMUL R69, R4.reuse, R102 ;  /* 0x0000006604457220 */ /* 0x040fe40000400000 */
[C---:B------:R-:W-:Y:S01]  /*4e60*/  FMUL R72, R4.reuse, R107 ;  /* 0x0000006b04487220 */ /* 0x040fe20000400000 */
[----:B------:R-:W-:Y:S01]  /*4e70*/  LEA R107, R179, R179, 0x5 ;  /* 0x000000b3b36b7211 */ /* 0x000fe200078e28ff */
[----:B------:R-:W-:-:S02]  /*4e80*/  FMUL R73, R4, R106 ;  /* 0x0000006a04497220 */ /* 0x000fc40000400000 */
[C---:B------:R-:W-:Y:S02]  /*4e90*/  FMUL R76, R4.reuse, R111 ;  /* 0x0000006f044c7220 */ /* 0x040fe40000400000 */
[C---:B------:R-:W-:Y:S02]  /*4ea0*/  FMUL R77, R4.reuse, R110 ;  /* 0x0000006e044d7220 */ /* 0x040fe40000400000 */
[C---:B------:R-:W-:Y:S02]  /*4eb0*/  FMUL R11, R4.reuse, R115 ;  /* 0x00000073040b7220 */ /* 0x040fe40000400000 */
[----:B------:R-:W-:Y:S01]  /*4ec0*/  FMUL R40, R4, R114 ;  /* 0x0000007204287220 */ /* 0x000fe20000400000 */
[----:B------:R-:W-:Y:S01]  /*4ed0*/  F2FP.BF16.PACK_AB R76, R76, R77 ;  /* 0x0000004d4c4c723e */ /* 0x000fe200000010ff */
[----:B------:R-:W-:Y:S01]  /*4ee0*/  FMUL R10, R4, R119 ;  /* 0x00000077040a7220 */ /* 0x000fe20000400000 */
[----:B------:R-:W-:Y:S01]  /*4ef0*/  F2FP.BF16.PACK_AB R77, R72, R73 ;  /* 0x00000049484d723e */ /* 0x000fe200000010ff */
[C---:B------:R-:W-:Y:S01]  /*4f00*/  FMUL R81, R4.reuse, R118 ;  /* 0x0000007604517220 */ /* 0x040fe20000400000 */
[----:B------:R-:W-:Y:S01]  /*4f10*/  F2FP.BF16.PACK_AB R11, R11, R40 ;  /* 0x000000280b0b723e */ /* 0x000fe200000010ff */
[----:B------:R-:W-:-:S02]  /*4f20*/  FMUL R9, R4, R123 ;  /* 0x0000007b04097220 */ /* 0x000fc40000400000 */
[----:B------:R-:W-:Y:S01]  /*4f30*/  FMUL R82, R4, R122 ;  /* 0x0000007a04527220 */ /* 0x000fe20000400000 */
[----:B------:R-:W-:Y:S01]  /*4f40*/  F2FP.BF16.PACK_AB R10, R10, R81 ;  /* 0x000000510a0a723e */ /* 0x000fe200000010ff */
[C---:B------:R-:W-:Y:S02]  /*4f50*/  FMUL R8, R4.reuse, R127 ;  /* 0x0000007f04087220 */ /* 0x040fe40000400000 */
[----:B------:R-:W-:Y:S01]  /*4f60*/  FMUL R85, R4, R126 ;  /* 0x0000007e04557220 */ /* 0x000fe20000400000 */
[----:B------:R-:W-:Y:S01]  /*4f70*/  F2FP.BF16.PACK_AB R9, R9, R82 ;  /* 0x000000520909723e */ /* 0x000fe200000010ff */
[----:B------:R-:W0:Y:S01]  /*4f80*/  MUFU.RCP R4, R145 ;  /* 0x0000009100047308 */ /* 0x000e220000001000 */
[----:B------:R-:W-:Y:S02]  /*4f90*/  @P1 FMUL R113, R113, 0.25 ;  /* 0x3e80000071711820 */ /* 0x000fe40000400000 */
[----:B------:R-:W-:Y:S01]  /*4fa0*/  @P1 FMUL R112, R112, 0.25 ;  /* 0x3e80000070701820 */ /* 0x000fe20000400000 */
[----:B------:R-:W-:Y:S01]  /*4fb0*/  F2FP.BF16.PACK_AB R8, R8, R85 ;  /* 0x000000550808723e */ /* 0x000fe200000010ff */
[----:B------:R-:W-:-:S02]  /*4fc0*/  @P1 FMUL R117, R117, 0.25 ;  /* 0x3e80000075751820 */ /* 0x000fc40000400000 */
[----:B------:R-:W-:Y:S02]  /*4fd0*/  @P1 FMUL R116, R116, 0.25 ;  /* 0x3e80000074741820 */ /* 0x000fe40000400000 */
[----:B------:R-:W-:Y:S01]  /*4fe0*/  @P1 FMUL R121, R121, 0.25 ;  /* 0x3e80000079791820 */ /* 0x000fe20000400000 */
[----:B------:R-:W-:Y:S01]  /*4ff0*/  STS.128 [R13+0x80], R8 ;  /* 0x000080080d007388 */ /* 0x000fe20000000c00 */
        /* <DEDUP_REMOVED lines=10> */
[----:B------:R-:W-:Y:S01]  /*50a0*/  @P1 FMUL R108, R108, 0.25 ;  /* 0x3e8000006c6c1820 */ /* 0x000fe20000400000 */
[----:B------:R-:W-:Y:S01]  /*50b0*/  ISETP.GE.U32.AND P1, PT, R25, 0x7f800000, PT ;  /* 0x7f8000001900780c */ /* 0x000fe20003f26070 */
        /* <DEDUP_REMOVED lines=8> */
[----:B------:R-:W-:Y:S02]  /*5140*/  FFMA.FTZ R44, R7, 1.1920928955078125e-07, R6 ;  /* 0x34000000072c7823 */ /* 0x000fe40000010006 */
        /* <DEDUP_REMOVED lines=8> */
[----:B------:R-:W-:Y:S01]  /*51d0*/  ISETP.GE.U32.AND P0, PT, R24, 0x7f800000, PT ;  /* 0x7f8000001800780c */ /* 0x000fe20003f06070 */
[----:B0-----:R-:W-:-:S02]  /*51e0*/  FMUL R7, R4, R113 ;  /* 0x0000007104077220 */ /* 0x001fc40000400000 */
[C---:B------:R-:W-:Y:S02]  /*51f0*/  FMUL R80, R4.reuse, R112 ;  /* 0x0000007004507220 */ /* 0x040fe40000400000 */
[C---:B------:R-:W-:Y:S02]  /*5200*/  FMUL R125, R4.reuse, R125 ;  /* 0x0000007d047d7220 */ /* 0x040fe40000400000 */
[C---:B------:R-:W-:Y:S01]  /*5210*/  FMUL R124, R4.reuse, R124 ;  /* 0x0000007c047c7220 */ /* 0x040fe20000400000 */
[----:B------:R-:W-:Y:S01]  /*5220*/  F2FP.BF16.PACK_AB R7, R7, R80 ;  /* 0x000000500707723e */ /* 0x000fe200000010ff */
[C---:B------:R-:W-:Y:S01]  /*5230*/  FMUL R5, R4.reuse, R121 ;  /* 0x0000007904057220 */ /* 0x040fe20000400000 */
[----:B------:R-:W-:Y:S01]  /*5240*/  LOP3.LUT R121, R155, 0x20, RZ, 0x3c, !PT ;  /* 0x000000209b797812 */ /* 0x000fe200078e3cff */
[C---:B------:R-:W-:Y:S02]  /*5250*/  FMUL R120, R4.reuse, R120 ;  /* 0x0000007804787220 */ /* 0x040fe40000400000 */
[----:B------:R-:W-:-:S02]  /*5260*/  FMUL R6, R4, R117 ;  /* 0x0000007504067220 */ /* 0x000fc40000400000 */
[C---:B------:R-:W-:Y:S01]  /*5270*/  FMUL R83, R4.reuse, R116 ;  /* 0x0000007404537220 */ /* 0x040fe20000400000 */
[----:B------:R-:W-:Y:S01]  /*5280*/  F2FP.BF16.PACK_AB R5, R5, R120 ;  /* 0x000000780505723e */ /* 0x000fe200000010ff */
[C---:B------:R-:W-:Y:S01]  /*5290*/  FMUL R66, R4.reuse, R97 ;  /* 0x0000006104427220 */ /* 0x040fe20000400000 */
[----:B------:R-:W-:Y:S01]  /*52a0*/  LOP3.LUT R120, R155, 0x40, RZ, 0x3c, !PT ;  /* 0x000000409b787812 */ /* 0x000fe200078e3cff */
[----:B------:R-:W-:Y:S01]  /*52b0*/  FMUL R67, R4, R96 ;  /* 0x0000006004437220 */ /* 0x000fe20000400000 */
[----:B------:R-:W-:Y:S01]  /*52c0*/  F2FP.BF16.PACK_AB R6, R6, R83 ;  /* 0x000000530606723e */ /* 0x000fe200000010ff */
[C---:B------:R-:W-:Y:S02]  /*52d0*/  FMUL R70, R4.reuse, R101 ;  /* 0x0000006504467220 */ /* 0x040fe40000400000 */
[----:B------:R-:W-:Y:S01]  /*52e0*/  FMUL R71, R4, R100 ;  /* 0x0000006404477220 */ /* 0x000fe20000400000 */
[----:B------:R-:W-:Y:S01]  /*52f0*/  F2FP.BF16.PACK_AB R59, R66, R67 ;  /* 0x00000043423b723e */ /* 0x000fe200000010ff */
[C---:B------:R-:W-:Y:S01]  /*5300*/  FMUL R74, R4.reuse, R105 ;  /* 0x00000069044a7220 */ /* 0x040fe20000400000 */
[C---:B------:R-:W-:Y:S01]  /*5310*/  SHF.L.U32 R67, R179.reuse, 0x4, RZ ;  /* 0x00000004b3437819 */ /* 0x040fe200000006ff */
[----:B------:R-:W-:Y:S01]  /*5320*/  FMUL R75, R4, R104 ;  /* 0x00000068044b7220 */ /* 0x000fe20000400000 */
[----:B------:R-:W-:Y:S01]  /*5330*/  F2FP.BF16.PACK_AB R58, R70, R71 ;  /* 0x00000047463a723e */ /* 0x000fe200000010ff */
[C---:B------:R-:W-:Y:S01]  /*5340*/  FMUL R78, R4.reuse, R109 ;  /* 0x0000006d044e7220 */ /* 0x040fe20000400000 */
[----:B------:R-:W-:Y:S01]  /*5350*/  LEA R71, R179, R179, 0x4 ;  /* 0x000000b3b3477211 */ /* 0x000fe200078e20ff */
[----:B------:R-:W-:Y:S01]  /*5360*/  FMUL R79, R4, R108 ;  /* 0x0000006c044f7220 */ /* 0x000fe20000400000 */
[----:B------:R-:W-:Y:S01]  /*5370*/  F2FP.BF16.PACK_AB R4, R125, R124 ;  /* 0x0000007c7d04723e */ /* 0x000fe200000010ff */
[----:B------:R-:W-:Y:S01]  /*5380*/  FADD R42, R42, -1 ;  /* 0xbf8000002a2a7421 */ /* 0x000fe20000000000 */
[----:B------:R-:W-:Y:S01]  /*5390*/  SHF.L.U32 R105, R179, 0x5, RZ ;  /* 0x00000005b3697819 */ /* 0x000fe200000006ff */
[----:B------:R-:W-:Y:S01]  /*53a0*/  FADD R40, R20, -1 ;  /* 0xbf80000014287421 */ /* 0x000fe20000000000 */
[----:B------:R-:W-:Y:S01]  /*53b0*/  F2FP.BF16.PACK_AB R20, R61, R62 ;  /* 0x0000003e3d14723e */ /* 0x000fe200000010ff */
[----:B------:R0:W-:Y:S01]  /*53c0*/  STS.128 [R13], R4 ;  /* 0x000000040d007388 */ /* 0x0001e20000000c00 */
[----:B------:R-:W-:Y:S01]  /*53d0*/  FADD R43, R43, -1 ;  /* 0xbf8000002b2b7421 */ /* 0x000fe20000000000 */
[----:B------:R-:W-:Y:S01]  /*53e0*/  F2FP.BF16.PACK_AB R61, R52, R53 ;  /* 0x00000035343d723e */ /* 0x000fe200000010ff */
[----:B------:R-:W-:Y:S01]  /*53f0*/  FADD R46, R46, -1 ;  /* 0xbf8000002e2e7421 */ /* 0x000fe20000000000 */
[----:B------:R-:W-:Y:S01]  /*5400*/  F2FP.BF16.PACK_AB R62, R50, R51 ;  /* 0x00000033323e723e */ /* 0x000fe200000010ff */
[C---:B------:R-:W-:Y:S01]  /*5410*/  FFMA.FTZ R23, R40.reuse, R63, -0.16845393180847167969 ;  /* 0xbe2c7f3028177423 */ /* 0x040fe2000001003f */
[C---:B------:R-:W-:Y:S01]  /*5420*/  SHF.L.U32 R51, R179.reuse, 0x3, RZ ;  /* 0x00000003b3337819 */ /* 0x040fe200000006ff */
[C---:B------:R-:W-:Y:S01]  /*5430*/  IMAD R55, R179.reuse, 0xa, RZ ;  /* 0x0000000ab3377824 */ /* 0x040fe200078e02ff */
[C---:B------:R-:W-:Y:S01]  /*5440*/  LEA R53, R179.reuse, R179, 0x3 ;  /* 0x000000b3b3357211 */ /* 0x040fe200078e18ff */
[----:B------:R-:W-:Y:S01]  /*5450*/  FFMA.FTZ R41, R40, R23, 0.1716887056827545166 ;  /* 0x3e2fcf2a28297423 */ /* 0x000fe20000010017 */
[----:B------:R-:W-:Y:S01]  /*5460*/  F2FP.BF16.PACK_AB R23, R56, R57 ;  /* 0x000000393817723e */ /* 0x000fe200000010ff */
[----:B------:R-:W-:Y:S01]  /*5470*/  IMAD R73, R179, 0x12, RZ ;  /* 0x00000012b3497824 */ /* 0x000fe200078e02ff */
[----:B------:R-:W-:Y:S01]  /*5480*/  F2FP.BF16.PACK_AB R56, R78, R79 ;  /* 0x0000004f4e38723e */ /* 0x000fe200000010ff */
[----:B------:R-:W-:Y:S01]  /*5490*/  FFMA.FTZ R41, R40, R41, -0.17900948226451873779 ;  /* 0xbe374e4328297423 */ /* 0x000fe20000010029 */
[----:B------:R-:W-:Y:S01]  /*54a0*/  F2FP.BF16.PACK_AB R57, R74, R75 ;  /* 0x0000004b4a39723e */ /* 0x000fe200000010ff */
[----:B------:R-:W-:Y:S01]  /*54b0*/  STS.128 [R13+0x880], R20 ;  /* 0x000880140d007388 */ /* 0x000fe20000000c00 */
[CC--:B0-----:R-:W-:Y:S01]  /*54c0*/  FFMA.FTZ R5, R42.reuse, R63.reuse, -0.16845393180847167969 ;  /* 0xbe2c7f302a057423 */ /* 0x0c1fe2000001003f */
[----:B------:R-:W-:Y:S01]  /*54d0*/  @P4 MOV R6, 0x7f800000 ;  /* 0x7f80000000064802 */ /* 0x000fe20000000f00 */
[C---:B------:R-:W-:Y:S01]  /*54e0*/  FFMA.FTZ R4, R43.reuse, R63, -0.16845393180847167969 ;  /* 0xbe2c7f302b047423 */ /* 0x040fe2000001003f */
[----:B------:R-:W-:Y:S01]  /*54f0*/  BAR.SYNC.DEFER_BLOCKING 0x0 ;  /* 0x0000000000007b1d */ /* 0x000fe20000010000 */
[----:B------:R-:W-:Y:S01]  /*5500*/  FFMA.FTZ R5, R42, R5, 0.1716887056827545166 ;  /* 0x3e2fcf2a2a057423 */ /* 0x000fe20000010005 */
[----:B------:R-:W-:Y:S01]  /*5510*/  F2FP.BF16.PACK_AB R78, R68, R69 ;  /* 0x00000045444e723e */ /* 0x000fe200000010ff */
[----:B------:R-:W-:Y:S01]  /*5520*/  FFMA.FTZ R7, R46, R63, -0.16845393180847167969 ;  /* 0xbe2c7f302e077423 */ /* 0x000fe2000001003f */
[----:B------:R-:W-:Y:S01]  /*5530*/  F2FP.BF16.PACK_AB R63, R48, R49 ;  /* 0x00000031303f723e */ /* 0x000fe200000010ff */
[----:B------:R-:W-:Y:S01]  /*5540*/  FFMA.FTZ R5, R42, R5, -0.17900948226451873779 ;  /* 0xbe374e432a057423 */ /* 0x000fe20000010005 */
[----:B------:R-:W-:Y:S01]  /*5550*/  F2FP.BF16.PACK_AB R79, R64, R65 ;  /* 0x00000041404f723e */ /* 0x000fe200000010ff */
[----:B------:R-:W-:Y:S01]  /*5560*/  FFMA.FTZ R4, R43, R4, 0.1716887056827545166 ;  /* 0x3e2fcf2a2b047423 */ /* 0x000fe20000010004 */
[C---:B------:R-:W-:Y:S01]  /*5570*/  LEA R49, R179.reuse, -R179, 0x3 ;  /* 0x800000b3b3317211 */ /* 0x040fe200078e18ff */
[----:B------:R-:W-:Y:S01]  /*5580*/  FFMA.FTZ R7, R46, R7, 0.1716887056827545166 ;  /* 0x3e2fcf2a2e077423 */ /* 0x000fe20000010007 */
[----:B------:R-:W-:Y:S01]  /*5590*/  LEA R65, R179, -R179, 0x4 ;  /* 0x800000b3b3417211 */ /* 0x000fe200078e20ff */
[----:B------:R-:W-:-:S02]  /*55a0*/  FFMA.FTZ R5, R42, R5, 0.20512372255325317383 ;  /* 0x3e520bf42a057423 */ /* 0x000fc40000010005 */
[C---:B------:R-:W-:Y:S02]  /*55b0*/  FFMA.FTZ R4, R43.reuse, R4, -0.17900948226451873779 ;  /* 0xbe374e432b047423 */ /* 0x040fe40000010004 */
[----:B------:R-:W-:Y:S02]  /*55c0*/  FFMA.FTZ R7, R46, R7, -0.17900948226451873779 ;  /* 0xbe374e432e077423 */ /* 0x000fe40000010007 */
[----:B------:R-:W-:Y:S02]  /*55d0*/  FFMA.FTZ R5, R42, R5, -0.24046532809734344482 ;  /* 0xbe763c8b2a057423 */ /* 0x000fe40000010005 */
[----:B------:R-:W-:Y:S02]  /*55e0*/  FFMA.FTZ R41, R40, R41, 0.20512372255325317383 ;  /* 0x3e520bf428297423 */ /* 0x000fe40000010029 */
[----:B------:R-:W-:Y:S02]  /*55f0*/  FFMA.FTZ R4, R43, R4, 0.20512372255325317383 ;  /* 0x3e520bf42b047423 */ /* 0x000fe40000010004 */
[----:B------:R-:W-:Y:S01]  /*5600*/  FFMA.FTZ R7, R46, R7, 0.20512372255325317383 ;  /* 0x3e520bf42e077423 */ /* 0x000fe20000010007 */
[----:B------:R-:W0:Y:S01]  /*5610*/  LDS.128 R20, [R155] ;  /* 0x000000009b147984 */ /* 0x000e220000000c00 */
[----:B------:R-:W-:-:S02]  /*5620*/  FFMA.FTZ R5, R42, R5, 0.28857114911079406738 ;  /* 0x3e93bf992a057423 */ /* 0x000fc40000010005 */
[----:B------:R-:W-:Y:S01]  /*5630*/  FFMA.FTZ R41, R40, R41, -0.24046532809734344482 ;  /* 0xbe763c8b28297423 */ /* 0x000fe20000010029 */
[----:B------:R-:W1:Y:S01]  /*5640*/  LDS.128 R16, [R121] ;  /* 0x0000000079107984 */ /* 0x000e620000000c00 */
[C---:B------:R-:W-:Y:S02]  /*5650*/  FFMA.FTZ R4, R43.reuse, R4, -0.24046532809734344482 ;  /* 0xbe763c8b2b047423 */ /* 0x040fe40000010004 */
[----:B------:R-:W-:Y:S01]  /*5660*/  FFMA.FTZ R7, R46, R7, -0.24046532809734344482 ;  /* 0xbe763c8b2e077423 */ /* 0x000fe20000010007 */
[----:B------:R-:W2:Y:S01]  /*5670*/  LDS.128 R8, [R120] ;  /* 0x0000000078087984 */ /* 0x000ea20000000c00 */
[----:B------:R-:W-:Y:S02]  /*5680*/  FFMA.FTZ R5, R42, R5, -0.36067417263984680176 ;  /* 0xbeb8aa492a057423 */ /* 0x000fe40000010005 */
[----:B------:R-:W-:Y:S02]  /*5690*/  FFMA.FTZ R41, R40, R41, 0.28857114911079406738 ;  /* 0x3e93bf9928297423 */ /* 0x000fe40000010029 */
[----:B------:R-:W-:-:S02]  /*56a0*/  FFMA.FTZ R4, R43, R4, 0.28857114911079406738 ;  /* 0x3e93bf992b047423 */ /* 0x000fc40000010004 */
[----:B------:R-:W-:Y:S02]  /*56b0*/  FFMA.FTZ R7, R46, R7, 0.28857114911079406738 ;  /* 0x3e93bf992e077423 */ /* 0x000fe40000010007 */
[----:B------:R-:W-:Y:S02]  /*56c0*/  FFMA.FTZ R5, R42, R5, 0.48089820146560668945 ;  /* 0x3ef6384a2a057423 */ /* 0x000fe40000010005 */
[----:B------:R-:W-:Y:S02]  /*56d0*/  FFMA.FTZ R41, R40, R41, -0.36067417263984680176 ;  /* 0xbeb8aa4928297423 */ /* 0x000fe40000010029 */
[----:B------:R-:W-:Y:S02]  /*56e0*/  FFMA.FTZ R4, R43, R4, -0.36067417263984680176 ;  /* 0xbeb8aa492b047423 */ /* 0x000fe40000010004 */
[----:B------:R-:W-:Y:S02]  /*56f0*/  FFMA.FTZ R7, R46, R7, -0.36067417263984680176 ;  /* 0xbeb8aa492e077423 */ /* 0x000fe40000010007 */
[----:B------:R-:W-:-:S02]  /*5700*/  FFMA.FTZ R5, R42, R5, -0.72134751081466674805 ;  /* 0xbf38aa3b2a057423 */ /* 0x000fc40000010005 */
[----:B------:R-:W-:Y:S02]  /*5710*/  FFMA.FTZ R41, R40, R41, 0.48089820146560668945 ;  /* 0x3ef6384a28297423 */ /* 0x000fe40000010029 */
[C---:B------:R-:W-:Y:S02]  /*5720*/  FFMA.FTZ R4, R43.reuse, R4, 0.48089820146560668945 ;  /* 0x3ef6384a2b047423 */ /* 0x040fe40000010004 */
[----:B------:R-:W-:Y:S02]  /*5730*/  FFMA.FTZ R7, R46, R7, 0.48089820146560668945 ;  /* 0x3ef6384a2e077423 */ /* 0x000fe40000010007 */
[----:B------:R-:W-:Y:S02]  /*5740*/  FMUL R5, R42, R5 ;  /* 0x000000052a057220 */ /* 0x000fe40000400000 */
[----:B------:R-:W-:Y:S02]  /*5750*/  FFMA.FTZ R41, R40, R41, -0.72134751081466674805 ;  /* 0xbf38aa3b28297423 */ /* 0x000fe40000010029 */
[----:B------:R-:W-:-:S02]  /*5760*/  FFMA.FTZ R4, R43, R4, -0.72134751081466674805 ;  /* 0xbf38aa3b2b047423 */ /* 0x000fc40000010004 */
[----:B------:R-:W-:Y:S01]  /*5770*/  FFMA.FTZ R7, R46, R7, -0.72134751081466674805 ;  /* 0xbf38aa3b2e077423 */ /* 0x000fe20000010007 */
[----:B0-----:R-:W-:Y:S01]  /*5780*/  PRMT R136, R20, 0x7632, R136 ;  /* 0x0000763214887816 */ /* 0x001fe20000000088 */
[----:B------:R-:W-:Y:S02]  /*5790*/  FMUL R5, R42, R5 ;  /* 0x000000052a057220 */ /* 0x000fe40000400000 */
[----:B------:R-:W-:Y:S02]  /*57a0*/  FMUL R41, R40, R41 ;  /* 0x0000002928297220 */ /* 0x000fe40000400000 */
[----:B------:R-:W-:Y:S02]  /*57b0*/  FMUL R4, R43, R4 ;  /* 0x000000042b047220 */ /* 0x000fe40000400000 */
[----:B------:R-:W-:Y:S02]  /*57c0*/  FMUL R7, R46, R7 ;  /* 0x000000072e077220 */ /* 0x000fe40000400000 */
[----:B------:R-:W-:-:S02]  /*57d0*/  FFMA.FTZ R5, R42, 1.4426950216293334961, R5 ;  /* 0x3fb8aa3b2a057823 */ /* 0x000fc40000010005 */
[----:B------:R-:W-:Y:S02]  /*57e0*/  FMUL R41, R40, R41 ;  /* 0x0000002928297220 */ /* 0x000fe40000400000 */
[----:B------:R-:W-:Y:S02]  /*57f0*/  FMUL R4, R43, R4 ;  /* 0x000000042b047220 */ /* 0x000fe40000400000 */
[----:B------:R-:W-:Y:S02]  /*5800*/  FMUL R7, R46, R7 ;  /* 0x000000072e077220 */ /* 0x000fe40000400000 */
[----:B------:R-:W-:Y:S01]  /*5810*/  FADD R44, R44, R5 ;  /* 0x000000052c2c7221 */ /* 0x000fe20000000000 */
[----:B------:R-:W-:Y:S01]  /*5820*/  @P0 MOV R5, 0x7f800000 ;  /* 0x7f80000000050802 */ /* 0x000fe20000000f00 */
[----:B------:R-:W-:Y:S01]  /*5830*/  FFMA.FTZ R40, R40, 1.4426950216293334961, R41 ;  /* 0x3fb8aa3b28287823 */ /* 0x000fe20000010029 */
[----:B------:R-:W-:Y:S01]  /*5840*/  LEA R41, R179, R179, 0x2 ;  /* 0x000000b3b3297211 */ /* 0x000fe200078e10ff */
[----:B------:R-:W-:-:S02]  /*5850*/  FFMA.FTZ R4, R43, 1.4426950216293334961, R4 ;  /* 0x3fb8aa3b2b047823 */ /* 0x000fc40000010004 */
[----:B------:R-:W-:Y:S02]  /*5860*/  FFMA.FTZ R46, R46, 1.4426950216293334961, R7 ;  /* 0x3fb8aa3b2e2e7823 */ /* 0x000fe40000010007 */
[----:B------:R-:W-:Y:S02]  /*5870*/  FADD R29, R29, R40 ;  /* 0x000000281d1d7221 */ /* 0x000fe40000000000 */
[----:B------:R-:W-:Y:S01]  /*5880*/  FADD R45, R45, R4 ;  /* 0x000000042d2d7221 */ /* 0x000fe20000000000 */
[----:B------:R-:W-:Y:S01]  /*5890*/  @P1 MOV R4, 0x7f800000 ;  /* 0x7f80000000041802 */ /* 0x000fe20000000f00 */
[----:B------:R-:W-:Y:S01]  /*58a0*/  @P0 FFMA.FTZ R29, R24, R5, +INF ;  /* 0x7f800000181d0423 */ /* 0x000fe20000010005 */
[----:B------:R-:W-:Y:S01]  /*58b0*/  @P5 MOV R5, 0x7f800000 ;  /* 0x7f80000000055802 */ /* 0x000fe20000000f00 */
[----:B------:R-:W-:Y:S01]  /*58c0*/  FADD R46, R47, R46 ;  /* 0x0000002e2f2e7221 */ /* 0x000fe20000000000 */
[----:B------:R-:W-:Y:S01]  /*58d0*/  LOP3.LUT R47, R155, 0x60, RZ, 0x3c, !PT ;  /* 0x000000609b2f7812 */ /* 0x000fe200078e3cff */
[----:B------:R-:W-:Y:S01]  /*58e0*/  @P1 FFMA.FTZ R44, R25, R4, +INF ;  /* 0x7f800000192c1423 */ /* 0x000fe20000010004 */
[C---:B------:R-:W-:Y:S01]  /*58f0*/  FSETP.NEU.AND P0, PT, R35.reuse, RZ, PT ;  /* 0x000000ff2300720b */ /* 0x040fe20003f0d000 */
[C---:B------:R-:W-:Y:S01]  /*5900*/  @P5 FFMA.FTZ R45, R26.reuse, R5, +INF ;  /* 0x7f8000001a2d5423 */ /* 0x040fe20000010005 */
[----:B------:R-:W-:Y:S01]  /*5910*/  FSETP.NEU.AND P1, PT, R26, RZ, PT ;  /* 0x000000ff1a00720b */ /* 0x000fe20003f2d000 */
[----:B------:R-:W-:Y:S01]  /*5920*/  @P4 FFMA.FTZ R46, R35, R6, +INF ;  /* 0x7f800000232e4423 */ /* 0x000fe20000010006 */
[C---:B------:R-:W-:Y:S01]  /*5930*/  SHF.L.U32 R35, R179.reuse, 0x1, RZ ;  /* 0x00000001b3237819 */ /* 0x040fe200000006ff */
[----:B------:R-:W0:Y:S01]  /*5940*/  LDS.128 R4, [R47] ;  /* 0x000000002f047984 */ /* 0x000e220000000c00 */
[C---:B------:R-:W-:Y:S01]  /*5950*/  IMAD R43, R179.reuse, 0x6, RZ ;  /* 0x00000006b32b7824 */ /* 0x040fe200078e02ff */
[----:B------:R-:W-:Y:S01]  /*5960*/  F2FP.BF16.PACK_AB R25, R36, R37 ;  /* 0x000000252419723e */ /* 0x000fe200000010ff */
[----:B------:R-:W-:Y:S01]  /*5970*/  IMAD R85, R179, 0x16, RZ ;  /* 0x00000016b3557824 */ /* 0x000fe200078e02ff */
[----:B------:R-:W-:Y:S01]  /*5980*/  BAR.SYNC.DEFER_BLOCKING 0x0 ;  /* 0x0000000000007b1d */ /* 0x000fe20000010000 */
[----:B------:R-:W-:Y:S01]  /*5990*/  F2FP.BF16.PACK_AB R26, R33, R34 ;  /* 0x00000022211a723e */ /* 0x000fe200000010ff */
[----:B------:R-:W-:Y:S01]  /*59a0*/  IMAD R89, R179, 0x18, RZ ;  /* 0x00000018b3597824 */ /* 0x000fe200078e02ff */
[-C--:B------:R-:W-:Y:S01]  /*59b0*/  IADD3 R32, P4, R35, R30.reuse, RZ ;  /* 0x0000001e23207210 */ /* 0x080fe20007f9e0ff */
[C---:B------:R-:W-:Y:S01]  /*59c0*/  IMAD R93, R179.reuse, 0x1a, RZ ;  /* 0x0000001ab35d7824 */ /* 0x040fe200078e02ff */
[C---:B------:R-:W-:Y:S01]  /*59d0*/  LEA R37, R179.reuse, R179, 0x1 ;  /* 0x000000b3b3257211 */ /* 0x040fe200078e08ff */
[C---:B------:R-:W-:Y:S01]  /*59e0*/  IMAD R97, R179.reuse, 0x1c, RZ ;  /* 0x0000001cb3617824 */ /* 0x040fe200078e02ff */
[CC--:B------:R-:W-:Y:S01]  /*59f0*/  LEA R34, P5, R179.reuse, R30.reuse, 0x2 ;  /* 0x0000001eb3227211 */ /* 0x0c0fe200078a10ff */
[----:B------:R-:W-:Y:S01]  /*5a00*/  IMAD R101, R179, 0x1e, RZ ;  /* 0x0000001eb3657824 */ /* 0x000fe200078e02ff */
[-C--:B------:R-:W-:Y:S01]  /*5a10*/  IADD3 R36, P6, R43, R30.reuse, RZ ;  /* 0x0000001e2b247210 */ /* 0x080fe20007fde0ff */
[C---:B------:R-:W-:Y:S01]  /*5a20*/  IMAD R109, R179.reuse, 0x22, RZ ;  /* 0x00000022b36d7824 */ /* 0x040fe200078e02ff */
[----:B------:R-:W-:Y:S01]  /*5a30*/  F2FP.BF16.PACK_AB R24, R38, R39 ;  /* 0x000000272618723e */ /* 0x000fe200000010ff */
[C---:B------:R-:W-:Y:S01]  /*5a40*/  IMAD R113, R179.reuse, 0x24, RZ ;  /* 0x00000024b3717824 */ /* 0x040fe200078e02ff */
[CC--:B------:R-:W-:Y:S01]  /*5a50*/  LEA.HI.X.SX32 R33, R179.reuse, R31.reuse, 0x1, P4 ;  /* 0x0000001fb3217211 */ /* 0x0c0fe200020f0eff */
[C---:B------:R-:W-:Y:S01]  /*5a60*/  IMAD R117, R179.reuse, 0x26, RZ ;  /* 0x00000026b3757824 */ /* 0x040fe200078e02ff */
[C---:B------:R-:W-:Y:S01]  /*5a70*/  SHF.L.U32 R39, R179.reuse, 0x2, RZ ;  /* 0x00000002b3277819 */ /* 0x040fe200000006ff */
[C---:B------:R-:W-:Y:S01]  /*5a80*/  IMAD R123, R179.reuse, 0x28, RZ ;  /* 0x00000028b37b7824 */ /* 0x040fe200078e02ff */
[CC--:B------:R-:W-:Y:S01]  /*5a90*/  LEA R38, P4, R179.reuse, R30.reuse, 0x3 ;  /* 0x0000001eb3267211 */ /* 0x0c0fe200078818ff */
[----:B------:R-:W-:Y:S01]  /*5aa0*/  IMAD R127, R179, 0x2a, RZ ;  /* 0x0000002ab37f7824 */ /* 0x000fe200078e02ff */
[-C--:B------:R-:W-:Y:S01]  /*5ab0*/  LEA.HI.X.SX32 R35, R35, R31.reuse, 0x1, P5 ;  /* 0x0000001f23237211 */ /* 0x080fe200028f0eff */
[----:B------:R-:W-:Y:S01]  /*5ac0*/  IMAD R75, R179, 0x13, RZ ;  /* 0x00000013b34b7824 */ /* 0x000fe200078e02ff */
[-C--:B------:R-:W-:Y:S01]  /*5ad0*/  LEA.HI.X.SX32 R37, R37, R31.reuse, 0x1, P6 ;  /* 0x0000001f25257211 */ /* 0x080fe200030f0eff */
[----:B------:R-:W-:Y:S01]  /*5ae0*/  IMAD R83, R179, 0x15, RZ ;  /* 0x00000015b3537824 */ /* 0x000fe200078e02ff */
[-C--:B------:R-:W-:Y:S01]  /*5af0*/  IADD3 R40, P5, R55, R30.reuse, RZ ;  /* 0x0000001e37287210 */ /* 0x080fe20007fbe0ff */
[----:B------:R3:W-:Y:S01]  /*5b00*/  STS.128 [R13], R56 ;  /* 0x000000380d007388 */ /* 0x0007e20000000c00 */
[-C--:B------:R-:W-:Y:S01]  /*5b10*/  LEA.HI.X.SX32 R39, R39, R31.reuse, 0x1, P4 ;  /* 0x0000001f27277211 */ /* 0x080fe200020f0eff */
[----:B------:R-:W-:Y:S01]  /*5b20*/  IMAD R131, R179, 0x2c, RZ ;  /* 0x0000002cb3837824 */ /* 0x000fe200078e02ff */
[-C--:B------:R-:W-:Y:S01]  /*5b30*/  LEA.HI.X.SX32 R41, R41, R31.reuse, 0x1, P5 ;  /* 0x0000001f29297211 */ /* 0x080fe200028f0eff */
[----:B------:R4:W-:Y:S01]  /*5b40*/  STS.128 [R13+0x800], R60 ;  /* 0x0008003c0d007388 */ /* 0x0009e20000000c00 */
[CC--:B------:R-:W-:Y:S01]  /*5b50*/  LEA R50, P5, R179.reuse, R30.reuse, 0x4 ;  /* 0x0000001eb3327211 */ /* 0x0c0fe200078a20ff */
[----:B------:R-:W-:Y:S01]  /*5b60*/  IMAD R145, R179, 0x2e, RZ ;  /* 0x0000002eb3917824 */ /* 0x000fe200078e02ff */
[----:B------:R-:W-:Y:S01]  /*5b70*/  FSEL R29, R29, -INF , P3 ;  /* 0xff8000001d1d7808 */ /* 0x000fe20001800000 */
[----:B------:R5:W-:Y:S01]  /*5b80*/  STS.128 [R13+0x80], R76 ;  /* 0x0000804c0d007388 */ /* 0x000be20000000c00 */
[-C--:B------:R-:W-:Y:S01]  /*5b90*/  LEA.HI.X.SX32 R51, R51, R31.reuse, 0x1, P5 ;  /* 0x0000001f33337211 */ /* 0x080fe200028f0eff */
[C---:B------:R-:W-:Y:S01]  /*5ba0*/  IMAD R159, R179.reuse, 0x30, RZ ;  /* 0x00000030b39f7824 */ /* 0x040fe200078e02ff */
[----:B------:R-:W-:Y:S01]  /*5bb0*/  FSEL R44, R44, -INF , P2 ;  /* 0xff8000002c2c7808 */ /* 0x000fe20001000000 */
[C---:B------:R-:W-:Y:S01]  /*5bc0*/  IMAD R87, R179.reuse, 0x17, RZ ;  /* 0x00000017b3577824 */ /* 0x040fe200078e02ff */
[----:B------:R-:W-:Y:S01]  /*5bd0*/  STS.128 [R13+0x880], R24 ;  /* 0x000880180d007388 */ /* 0x000fe20000000c00 */
[----:B------:R-:W-:Y:S01]  /*5be0*/  IMAD R163, R179, 0x32, RZ ;  /* 0x00000032b3a37824 */ /* 0x000fe200078e02ff */
[----:B------:R-:W-:Y:S01]  /*5bf0*/  FSEL R45, R45, -INF , P1 ;  /* 0xff8000002d2d7808 */ /* 0x000fe20000800000 */
[----:B---3--:R-:W-:Y:S01]  /*5c00*/  IMAD R59, R179, 0xc, RZ ;  /* 0x0000000cb33b7824 */ /* 0x008fe200078e02ff */
[-C--:B------:R-:W-:Y:S01]  /*5c10*/  IADD3 R56, P5, R85, R30.reuse, RZ ;  /* 0x0000001e55387210 */ /* 0x080fe20007fbe0ff */
[C---:B------:R-:W-:Y:S01]  /*5c20*/  IMAD R57, R179.reuse, 0xb, RZ ;  /* 0x0000000bb3397824 */ /* 0x040fe200078e02ff */
[----:B------:R-:W-:Y:S01]  /*5c30*/  BAR.SYNC.DEFER_BLOCKING 0x0 ;  /* 0x0000000000007b1d */ /* 0x000fe20000010000 */
[----:B----4-:R-:W-:Y:S01]  /*5c40*/  IMAD R63, R179, 0xe, RZ ;  /* 0x0000000eb33f7824 */ /* 0x010fe200078e02ff */
[-C--:B------:R-:W-:Y:S01]  /*5c50*/  IADD3 R42, P6, R59, R30.reuse, RZ ;  /* 0x0000001e3b2a7210 */ /* 0x080fe20007fde0ff */
[----:B------:R-:W-:Y:S01]  /*5c60*/  IMAD R61, R179, 0xd, RZ ;  /* 0x0000000db33d7824 */ /* 0x000fe200078e02ff */
[-C--:B------:R-:W-:Y:S01]  /*5c70*/  LEA.HI.X.SX32 R57, R57, R31.reuse, 0x1, P5 ;  /* 0x0000001f39397211 */ /* 0x080fe200028f0eff */
[----:B-----5:R-:W-:Y:S01]  /*5c80*/  IMAD R77, R179, 0x14, RZ ;  /* 0x00000014b34d7824 */ /* 0x020fe200078e02ff */
        /* <DEDUP_REMOVED lines=91> */
[C---:B------:R-:W-:Y:S01]  /*6240*/  IMAD R177, R179.reuse, 0x39, RZ ;  /* 0x00000039b3b17824 */ /* 0x040fe200078e02ff */
[CC--:B------:R-:W-:Y:S01]  /*6250*/  LEA R98, P5, R179.reuse, R30.reuse, 0x6 ;  /* 0x0000001eb3627211 */ /* 0x0c0fe200078a30ff */
        /* <DEDUP_REMOVED lines=16> */
[----:B------:R3:W-:Y:S01]  /*6360*/  STG.E.U16 [R30.64], R20 ;  /* 0x000000141e007986 */ /* 0x0007e2000c101504 */
[-C--:B------:R-:W-:Y:S01]  /*6370*/  IADD3 R108, P4, R189, R30.reuse, RZ ;  /* 0x0000001ebd6c7210 */ /* 0x080fe20007f9e0ff */
[----:B------:R-:W-:Y:S01]  /*6380*/  FFMA R28, R29, 0.69314718246459960938, R28 ;  /* 0x3f3172181d1c7823 */ /* 0x000fe2000000001c */
[-C--:B------:R-:W-:Y:S01]  /*6390*/  LEA.HI.X.SX32 R105, R111, R31.reuse, 0x1, P5 ;  /* 0x0000001f6f697211 */ /* 0x080fe200028f0eff */
[----:B------:R-:W-:Y:S01]  /*63a0*/  STG.E.U16 [R32.64], R136 ;  /* 0x0000008820007986 */ /* 0x000fe2000c101504 */
[-C--:B------:R-:W-:Y:S01]  /*63b0*/  LEA.HI.X.SX32 R107, R113, R31.reuse, 0x1, P6 ;  /* 0x0000001f716b7211 */ /* 0x080fe200030f0eff */
[----:B------:R-:W-:Y:S01]  /*63c0*/  FFMA R29, R44, 0.69314718246459960938, R15 ;  /* 0x3f3172182c1d7823 */ /* 0x000fe2000000000f */
[-C--:B------:R-:W-:Y:S01]  /*63d0*/  IADD3 R110, P5, R191, R30.reuse, RZ ;  /* 0x0000001ebf6e7210 */ /* 0x080fe20007fbe0ff */
[----:B-1----:R-:W-:Y:S01]  /*63e0*/  STG.E.U16 [R34.64], R16 ;  /* 0x0000001022007986 */ /* 0x002fe2000c101504 */
[-C--:B------:R-:W-:Y:S01]  /*63f0*/  IADD3 R112, P6, R193, R30.reuse, RZ ;  /* 0x0000001ec1707210 */ /* 0x080fe20007fde0ff */
[----:B------:R-:W-:Y:S01]  /*6400*/  FFMA R14, R45, 0.69314718246459960938, R14 ;  /* 0x3f3172182d0e7823 */ /* 0x000fe2000000000e */
[-C--:B------:R-:W-:Y:S01]  /*6410*/  LEA.HI.X.SX32 R109, R115, R31.reuse, 0x1, P4 ;  /* 0x0000001f736d7211 */ /* 0x080fe200020f0eff */
[----:B------:R-:W1:Y:S01]  /*6420*/  LDS.128 R32, [R121] ;  /* 0x0000000079207984 */ /* 0x000e620000000c00 */
[----:B------:R-:W-:Y:S01]  /*6430*/  IADD3 R114, P4, R195, R30, RZ ;  /* 0x0000001ec3727210 */ /* 0x000fe20007f9e0ff */
[----:B------:R-:W-:Y:S01]  /*6440*/  IMAD R2, R2, c[0x0][0x1cc], RZ ;  /* 0x0000730002027a24 */ /* 0x000fe200078e02ff */
[----:B------:R-:W-:-:S02]  /*6450*/  LEA.HI.X.SX32 R111, R117, R31, 0x1, P5 ;  /* 0x0000001f756f7211 */ /* 0x000fc400028f0eff */
[-C--:B------:R-:W-:Y:S02]  /*6460*/  LEA.HI.X.SX32 R113, R119, R31.reuse, 0x1, P6 ;  /* 0x0000001f77717211 */ /* 0x080fe400030f0eff */
[-C--:B------:R-:W-:Y:S02]  /*6470*/  IADD3 R116, P5, R197, R30.reuse, RZ ;  /* 0x0000001ec5747210 */ /* 0x080fe40007fbe0ff */
[-C--:B------:R-:W-:Y:S02]  /*6480*/  IADD3 R118, P6, R199, R30.reuse, RZ ;  /* 0x0000001ec7767210 */ /* 0x080fe40007fde0ff */
[-C--:B------:R-:W-:Y:S02]  /*6490*/  LEA.HI.X.SX32 R115, R123, R31.reuse, 0x1, P4 ;  /* 0x0000001f7b737211 */ /* 0x080fe400020f0eff */
[----:B------:R-:W-:Y:S02]  /*64a0*/  IADD3 R122, P4, R201, R30, RZ ;  /* 0x0000001ec97a7210 */ /* 0x000fe40007f9e0ff */
        /* <DEDUP_REMOVED lines=39> */
[----:B------:R-:W-:Y:S02]  /*6720*/  IADD3 R132, P6, R143, R30, RZ ;  /* 0x0000001e8f847210 */ /* 0x000fe40007fde0ff */
[-C--:B------:R-:W-:Y:S02]  /*6730*/  LEA.HI.X.SX32 R143, R135, R31.reuse, 0x1, P4 ;  /* 0x0000001f878f7211 */ /* 0x080fe400020f0eff */
[-C--:B------:R-:W-:Y:S02]  /*6740*/  LEA.HI.X.SX32 R135, R137, R31.reuse, 0x1, P5 ;  /* 0x0000001f89877211 */ /* 0x080fe400028f0eff */
[----:B------:R-:W-:-:S02]  /*6750*/  LEA.HI.X.SX32 R133, R133, R31, 0x1, P6 ;  /* 0x0000001f85857211 */ /* 0x000fc400030f0eff */
[----:B---3--:R-:W-:Y:S02]  /*6760*/  PRMT R31, R16, 0x7632, R31 ;  /* 0x00007632101f7816 */ /* 0x008fe4000000001f */
[----:B--2---:R-:W-:Y:S02]  /*6770*/  PRMT R13, R8, 0x7632, R13 ;  /* 0x00007632080d7816 */ /* 0x004fe4000000000d */
[----:B0-----:R-:W-:Y:S01]  /*6780*/  PRMT R24, R4, 0x7632, R24 ;  /* 0x0000763204187816 */ /* 0x001fe20000000018 */
[----:B------:R-:W-:Y:S01]  /*6790*/  STG.E.U16 [R36.64], R31 ;  /* 0x0000001f24007986 */ /* 0x000fe2000c101504 */
[----:B------:R-:W-:Y:S02]  /*67a0*/  PRMT R26, R21, 0x7632, R26 ;  /* 0x00007632151a7816 */ /* 0x000fe4000000001a */
[----:B------:R-:W-:Y:S01]  /*67b0*/  PRMT R20, R17, 0x7632, R20 ;  /* 0x0000763211147816 */ /* 0x000fe20000000014 */
[----:B------:R0:W-:Y:S01]  /*67c0*/  STG.E.U16 [R38.64], R8 ;  /* 0x0000000826007986 */ /* 0x0001e2000c101504 */
[----:B------:R-:W-:-:S02]  /*67d0*/  PRMT R30, R9, 0x7632, R30 ;  /* 0x00007632091e7816 */ /* 0x000fc4000000001e */
[----:B------:R-:W-:Y:S01]  /*67e0*/  FSEL R46, R46, -INF , P0 ;  /* 0xff8000002e2e7808 */ /* 0x000fe20000000000 */
[----:B------:R2:W-:Y:S04]  /*67f0*/  STG.E.U16 [R40.64], R13 ;  /* 0x0000000d28007986 */ /* 0x0005e8000c101504 */
[----:B------:R3:W-:Y:S01]  /*6800*/  STG.E.U16 [R42.64], R4 ;  /* 0x000000042a007986 */ /* 0x0007e2000c101504 */
[----:B------:R-:W-:Y:S01]  /*6810*/  FFMA R15, R46, 0.69314718246459960938, R3 ;  /* 0x3f3172182e0f7823 */ /* 0x000fe20000000003 */
[----:B------:R-:W-:Y:S02]  /*6820*/  SHF.L.U32 R3, R2, 0x2, RZ ;  /* 0x0000000202037819 */ /* 0x000fe400000006ff */
[----:B------:R4:W-:Y:S01]  /*6830*/  STG.E.U16 [R48.64], R24 ;  /* 0x0000001830007986 */ /* 0x0009e2000c101504 */
[----:B0-----:R-:W-:-:S03]  /*6840*/  PRMT R8, R5, 0x7632, R8 ;  /* 0x0000763205087816 */ /* 0x001fc60000000008 */
[----:B------:R-:W-:Y:S01]  /*6850*/  STG.E.U16 [R50.64], R21 ;  /* 0x0000001532007986 */ /* 0x000fe2000c101504 */
[----:B--2---:R-:W-:-:S03]  /*6860*/  PRMT R13, R18, 0x7632, R13 ;  /* 0x00007632120d7816 */ /* 0x004fc6000000000d */
[----:B------:R1:W-:Y:S01]  /*6870*/  STG.E.U16 [R52.64], R26 ;  /* 0x0000001a34007986 */ /* 0x0003e2000c101504 */
[----:B---3--:R-:W-:-:S03]  /*6880*/  PRMT R4, R22, 0x7632, R4 ;  /* 0x0000763216047816 */ /* 0x008fc60000000004 */
[----:B------:R-:W0:Y:S01]  /*6890*/  LDS.128 R24, [R155] ;  /* 0x000000009b187984 */ /* 0x000e220000000c00 */
[----:B----4-:R-:W-:-:S03]  /*68a0*/  PRMT R48, R7, 0x7632, R48 ;  /* 0x0000763207307816 */ /* 0x010fc60000000030 */
[----:B------:R-:W2:Y:S04]  /*68b0*/  LDS.128 R36, [R120] ;  /* 0x0000000078247984 */ /* 0x000ea80000000c00 */
[----:B------:R-:W3:Y:S01]  /*68c0*/  LDS.128 R40, [R47] ;  /* 0x000000002f287984 */ /* 0x000ee20000000c00 */
[----:B-1----:R-:W-:-:S03]  /*68d0*/  PRMT R52, R32, 0x7632, R52 ;  /* 0x0000763220347816 */ /* 0x002fc60000000034 */
[----:B------:R-:W-:Y:S04]  /*68e0*/  STG.E.U16 [R54.64], R17 ;  /* 0x0000001136007986 */ /* 0x000fe8000c101504 */
[----:B------:R-:W-:Y:S04]  /*68f0*/  STG.E.U16 [R56.64], R20 ;  /* 0x0000001438007986 */ /* 0x000fe8000c101504 */
[----:B------:R1:W-:Y:S04]  /*6900*/  STG.E.U16 [R58.64], R9 ;  /* 0x000000093a007986 */ /* 0x0003e8000c101504 */
[----:B------:R4:W-:Y:S04]  /*6910*/  STG.E.U16 [R60.64], R30 ;  /* 0x0000001e3c007986 */ /* 0x0009e8000c101504 */
[----:B------:R5:W-:Y:S04]  /*6920*/  STG.E.U16 [R62.64], R5 ;  /* 0x000000053e007986 */ /* 0x000be8000c101504 */
[----:B------:R2:W-:Y:S01]  /*6930*/  STG.E.U16 [R68.64], R8 ;  /* 0x0000000844007986 */ /* 0x0005e2000c101504 */
[----:B-1----:R-:W-:-:S03]  /*6940*/  PRMT R9, R10, 0x7632, R9 ;  /* 0x000076320a097816 */ /* 0x002fc60000000009 */
[----:B------:R-:W-:Y:S01]  /*6950*/  STG.E.U16 [R78.64], R22 ;  /* 0x000000164e007986 */ /* 0x000fe2000c101504 */
[----:B----4-:R-:W-:-:S03]  /*6960*/  PRMT R61, R33, 0x7632, R61 ;  /* 0x00007632213d7816 */ /* 0x010fc6000000003d */
[----:B------:R1:W-:Y:S01]  /*6970*/  STG.E.U16 [R70.64], R4 ;  /* 0x0000000446007986 */ /* 0x0003e2000c101504 */
[----:B-----5:R-:W-:Y:S02]  /*6980*/  PRMT R5, R6, 0x7632, R5 ;  /* 0x0000763206057816 */ /* 0x020fe40000000005 */
[----:B0-----:R-:W-:Y:S01]  /*6990*/  PRMT R50, R24, 0x7632, R50 ;  /* 0x0000763218327816 */ /* 0x001fe20000000032 */
[----:B------:R0:W-:Y:S01]  /*69a0*/  STG.E.U16 [R80.64], R18 ;  /* 0x0000001250007986 */ /* 0x0001e2000c101504 */
[----:B--2---:R-:W-:Y:S02]  /*69b0*/  PRMT R8, R19, 0x7632, R8 ;  /* 0x0000763213087816 */ /* 0x004fe40000000008 */
[----:B------:R-:W-:Y:S01]  /*69c0*/  PRMT R54, R36, 0x7632, R54 ;  /* 0x0000763224367816 */ /* 0x000fe20000000036 */
[----:B------:R2:W-:Y:S01]  /*69d0*/  STG.E.U16 [R72.64], R13 ;  /* 0x0000000d48007986 */ /* 0x0005e2000c101504 */
[----:B---3--:R-:W-:Y:S02]  /*69e0*/  PRMT R56, R40, 0x7632, R56 ;  /* 0x0000763228387816 */ /* 0x008fe40000000038 */
[----:B------:R-:W-:Y:S01]  /*69f0*/  PRMT R58, R25, 0x7632, R58 ;  /* 0x00007632193a7816 */ /* 0x000fe2000000003a */
[----:B------:R3:W-:Y:S01]  /*6a00*/  STG.E.U16 [R64.64], R10 ;  /* 0x0000000a40007986 */ /* 0x0007e2000c101504 */
[----:B-1----:R-:W-:-:S02]  /*6a10*/  PRMT R4, R23, 0x7632, R4 ;  /* 0x0000763217047816 */ /* 0x002fc40000000004 */
[----:B------:R-:W-:Y:S01]  /*6a20*/  PRMT R63, R37, 0x7632, R63 ;  /* 0x00007632253f7816 */ /* 0x000fe2000000003f */
[----:B------:R-:W-:Y:S01]  /*6a30*/  STG.E.U16 [R74.64], R9 ;  /* 0x000000094a007986 */ /* 0x000fe2000c101504 */
[----:B------:R-:W-:Y:S02]  /*6a40*/  PRMT R79, R34, 0x7632, R79 ;  /* 0x00007632224f7816 */ /* 0x000fe4000000004f */
[----:B0-----:R-:W-:Y:S01]  /*6a50*/  PRMT R81, R38, 0x7632, R81 ;  /* 0x0000763226517816 */ /* 0x001fe20000000051 */
[----:B------:R0:W-:Y:S01]  /*6a60*/  STG.E.U16 [R66.64], R6 ;  /* 0x0000000642007986 */ /* 0x0001e2000c101504 */
[----:B--2---:R-:W-:Y:S02]  /*6a70*/  PRMT R72, R26, 0x7632, R72 ;  /* 0x000076321a487816 */ /* 0x004fe40000000048 */
[----:B------:R-:W-:Y:S01]  /*6a80*/  PRMT R73, R35, 0x7632, R73 ;  /* 0x0000763223497816 */ /* 0x000fe20000000049 */
[----:B------:R1:W-:Y:S01]  /*6a90*/  STG.E.U16 [R76.64], R5 ;  /* 0x000000054c007986 */ /* 0x0003e2000c101504 */
[----:B---3--:R-:W-:-:S02]  /*6aa0*/  PRMT R10, R11, 0x7632, R10 ;  /* 0x000076320b0a7816 */ /* 0x008fc4000000000a */
[----:B------:R-:W-:Y:S01]  /*6ab0*/  PRMT R65, R41, 0x7632, R65 ;  /* 0x0000763229417816 */ /* 0x000fe20000000041 */
[----:B------:R2:W-:Y:S01]  /*6ac0*/  STG.E.U16 [R82.64], R23 ;  /* 0x0000001752007986 */ /* 0x0005e2000c101504 */
[----:B------:R-:W-:-:S03]  /*6ad0*/  PRMT R71, R39, 0x7632, R71 ;  /* 0x0000763227477816 */ /* 0x000fc60000000047 */
[----:B------:R3:W-:Y:S01]  /*6ae0*/  STG.E.U16 [R84.64], R4 ;  /* 0x0000000454007986 */ /* 0x0007e2000c101504 */
[----:B0-----:R-:W-:Y:S02]  /*6af0*/  PRMT R67, R43, 0x7632, R67 ;  /* 0x000076322b437816 */ /* 0x001fe40000000043 */
[C---:B------:R-:W-:Y:S01]  /*6b00*/  SHF.L.U32 R6, R154.reuse, 0x2, RZ ;  /* 0x000000029a067819 */ /* 0x040fe200000006ff */
[----:B------:R-:W-:Y:S01]  /*6b10*/  STG.E.U16 [R86.64], R19 ;  /* 0x0000001356007986 */ /* 0x000fe2000c101504 */
[----:B-1----:R-:W-:-:S03]  /*6b20*/  IMAD.HI R5, R154, 0x4, RZ ;  /* 0x000000049a057827 */ /* 0x002fc600078e02ff */
[----:B------:R-:W-:Y:S01]  /*6b30*/  STG.E.U16 [R88.64], R8 ;  /* 0x0000000858007986 */ /* 0x000fe2000c101504 */
[----:B--2---:R-:W-:-:S03]  /*6b40*/  PRMT R83, R42, 0x7632, R83 ;  /* 0x000076322a537816 */ /* 0x004fc60000000053 */
[----:B------:R-:W-:Y:S01]  /*6b50*/  STG.E.U16 [R90.64], R11 ;  /* 0x0000000b5a007986 */ /* 0x000fe2000c101504 */
[----:B---3--:R-:W-:Y:S01]  /*6b60*/  PRMT R85, R27, 0x7632, R85 ;  /* 0x000076321b557816 */ /* 0x008fe20000000055 */
[----:B------:R-:W-:Y:S01]  /*6b70*/  IMAD.HI R4, R2, 0x4, RZ ;  /* 0x0000000402047827 */ /* 0x000fe200078e02ff */
[----:B------:R-:W-:Y:S01]  /*6b80*/  IADD3 R2, P0, P1, R6, c[0x0][0x180], R3 ;  /* 0x0000600006027a10 */ /* 0x000fe2000791e003 */
[----:B------:R-:W-:Y:S03]  /*6b90*/  STG.E.U16 [R92.64], R10 ;  /* 0x0000000a5c007986 */ /* 0x000fe6000c101504 */
[----:B------:R-:W-:Y:S01]  /*6ba0*/  IADD3.X R3, R5, c[0x0][0x184], R4, P0, P1 ;  /* 0x0000610005037a10 */ /* 0x000fe200007e2404 */
[----:B------:R-:W-:Y:S04]  /*6bb0*/  STG.E.U16 [R94.64], R7 ;  /* 0x000000075e007986 */ /* 0x000fe8000c101504 */
        /* <DEDUP_REMOVED lines=33> */
[----:B------:R-:W-:Y:S06]  /*6dd0*/  BAR.SYNC.DEFER_BLOCKING 0x0 ;  /* 0x0000000000007b1d */ /* 0x000fec0000010000 */
[----:B------:R-:W-:Y:S04]  /*6de0*/  STS.64 [R12], R28 ;  /* 0x0000001c0c007388 */ /* 0x000fe80000000a00 */
[----:B------:R-:W-:Y:S04]  /*6df0*/  STS.64 [R12+0x200], R14 ;  /* 0x0002000e0c007388 */ /* 0x000fe80000000a00 */
[----:B------:R-:W-:Y:S06]  /*6e00*/  BAR.SYNC.DEFER_BLOCKING 0x0 ;  /* 0x0000000000007b1d */ /* 0x000fec0000010000 */
[----:B------:R-:W0:Y:S04]  /*6e10*/  LDS R7, [R0] ;  /* 0x0000000000077984 */ /* 0x000e280000000800 */
[----:B0-----:R-:W-:Y:S01]  /*6e20*/  STG.E [R2.64], R7 ;  /* 0x0000000702007986 */ /* 0x001fe2000c101904 */
[----:B------:R-:W-:Y:S05]  /*6e30*/  EXIT ;  /* 0x000000000000794d */ /* 0x000fea0003800000 */
.L_x_3:
[----:B------:R-:W-:-:S00]  /*6e40*/  BRA `(.L_x_3) ;  /* 0xfffffff000007947 */ /* 0x000fc0000383ffff */
[----:B------:R-:W-:-:S00]  /*6e50*/  NOP ;  /* 0x0000000000007918 */ /* 0x000fc00000000000 */
        /* <DEDUP_REMOVED lines=10> */
.L_x_4:


//--------------------- .nv.global.init           --------------------------
	.section	.nv.global.init,"aw",@progbits
.nv.global.init:
	.type		_$_str,@object
	.size		_$_str,(.L_0 - _$_str)
_$_str:
        /*0000*/ 	.byte	0x5f, 0x5f, 0x43, 0x55, 0x44, 0x41, 0x5f, 0x46, 0x54, 0x5a, 0x00
.L_0:


//--------------------- .nv.shared.attn_fwd       --------------------------
	.section	.nv.shared.attn_fwd,"aw",@nobits
	.sectionflags	@""
	.align	16
